//
// Generated by NVIDIA NVVM Compiler
//
// Compiler Build ID: CL-36424714
// Cuda compilation tools, release 13.0, V13.0.88
// Based on NVVM 20.0.0
//

.version 9.0
.target sm_100
.address_size 64

	// .globl	_Z20buildEmptyBinaryTreeP10RBTreeNodei
.extern .func  (.param .b32 func_retval0) vprintf
(
	.param .b64 vprintf_param_0,
	.param .b64 vprintf_param_1
)
;
.global .align 1 .b8 $str[6] = {66, 108, 97, 99, 107};
.global .align 1 .b8 $str$1[4] = {82, 101, 100};
.global .align 1 .b8 $str$2[58] = {78, 111, 100, 101, 32, 37, 100, 58, 32, 73, 110, 100, 101, 120, 32, 61, 32, 37, 100, 44, 32, 86, 97, 108, 117, 101, 32, 61, 32, 37, 100, 44, 32, 76, 101, 110, 103, 116, 104, 32, 61, 32, 37, 100, 44, 32, 67, 111, 108, 111, 114, 32, 61, 32, 37, 115, 10};
.global .align 1 .b8 $str$3[20] = {78, 111, 100, 101, 32, 37, 100, 58, 32, 78, 111, 116, 32, 70, 111, 117, 110, 100, 10};

.visible .entry _Z20buildEmptyBinaryTreeP10RBTreeNodei(
	.param .u64 .ptr .align 1 _Z20buildEmptyBinaryTreeP10RBTreeNodei_param_0,
	.param .u32 _Z20buildEmptyBinaryTreeP10RBTreeNodei_param_1
)
{
	.reg .pred 	%p<5>;
	.reg .b32 	%r<13>;
	.reg .b64 	%rd<20>;

	ld.param.u64 	%rd9, [_Z20buildEmptyBinaryTreeP10RBTreeNodei_param_0];
	ld.param.u32 	%r3, [_Z20buildEmptyBinaryTreeP10RBTreeNodei_param_1];
	mov.u32 	%r4, %tid.x;
	mov.u32 	%r5, %ctaid.x;
	mov.u32 	%r6, %ntid.x;
	mad.lo.s32 	%r1, %r5, %r6, %r4;
	setp.ge.s32 	%p1, %r1, %r3;
	@%p1 bra 	$L__BB0_8;
	cvta.to.global.u64 	%rd11, %rd9;
	mul.wide.s32 	%rd12, %r1, 40;
	add.s64 	%rd1, %rd11, %rd12;
	st.global.u32 	[%rd1], %r1;
	shl.b32 	%r2, %r1, 1;
	or.b32  	%r7, %r2, 1;
	setp.ge.s32 	%p2, %r7, %r3;
	mul.wide.s32 	%rd13, %r2, 40;
	add.s64 	%rd2, %rd9, %rd13;
	mov.b64 	%rd17, 0;
	@%p2 bra 	$L__BB0_3;
	add.s64 	%rd17, %rd2, 40;
$L__BB0_3:
	st.global.u64 	[%rd1+16], %rd17;
	add.s32 	%r8, %r2, 2;
	setp.ge.s32 	%p3, %r8, %r3;
	mov.b64 	%rd18, 0;
	@%p3 bra 	$L__BB0_5;
	add.s64 	%rd18, %rd2, 80;
$L__BB0_5:
	st.global.u64 	[%rd1+24], %rd18;
	setp.eq.s32 	%p4, %r1, 0;
	mov.b64 	%rd19, 0;
	@%p4 bra 	$L__BB0_7;
	add.s32 	%r9, %r1, -1;
	shr.u32 	%r10, %r9, 31;
	add.s32 	%r11, %r9, %r10;
	shr.s32 	%r12, %r11, 1;
	mul.wide.s32 	%rd16, %r12, 40;
	add.s64 	%rd19, %rd9, %rd16;
$L__BB0_7:
	st.global.u64 	[%rd1+32], %rd19;
$L__BB0_8:
	ret;

}
	// .globl	_Z19storeItemsIntoNodesP10RBTreeNodePiS1_ii
.visible .entry _Z19storeItemsIntoNodesP10RBTreeNodePiS1_ii(
	.param .u64 .ptr .align 1 _Z19storeItemsIntoNodesP10RBTreeNodePiS1_ii_param_0,
	.param .u64 .ptr .align 1 _Z19storeItemsIntoNodesP10RBTreeNodePiS1_ii_param_1,
	.param .u64 .ptr .align 1 _Z19storeItemsIntoNodesP10RBTreeNodePiS1_ii_param_2,
	.param .u32 _Z19storeItemsIntoNodesP10RBTreeNodePiS1_ii_param_3,
	.param .u32 _Z19storeItemsIntoNodesP10RBTreeNodePiS1_ii_param_4
)
{
	.reg .pred 	%p<8>;
	.reg .b32 	%r<51>;
	.reg .b64 	%rd<12>;

	ld.param.u64 	%rd3, [_Z19storeItemsIntoNodesP10RBTreeNodePiS1_ii_param_0];
	ld.param.u64 	%rd4, [_Z19storeItemsIntoNodesP10RBTreeNodePiS1_ii_param_1];
	ld.param.u64 	%rd5, [_Z19storeItemsIntoNodesP10RBTreeNodePiS1_ii_param_2];
	ld.param.u32 	%r15, [_Z19storeItemsIntoNodesP10RBTreeNodePiS1_ii_param_3];
	ld.param.u32 	%r16, [_Z19storeItemsIntoNodesP10RBTreeNodePiS1_ii_param_4];
	mov.u32 	%r17, %tid.x;
	mov.u32 	%r18, %ctaid.x;
	mov.u32 	%r19, %ntid.x;
	mad.lo.s32 	%r1, %r18, %r19, %r17;
	setp.ge.s32 	%p1, %r1, %r15;
	@%p1 bra 	$L__BB1_11;
	add.s32 	%r2, %r1, 1;
	setp.lt.u32 	%p2, %r2, 2;
	mov.b32 	%r46, 0;
	@%p2 bra 	$L__BB1_4;
	mov.b32 	%r46, 0;
	mov.u32 	%r47, %r2;
$L__BB1_3:
	shr.s32 	%r47, %r47, 1;
	add.s32 	%r46, %r46, 1;
	setp.lt.u32 	%p3, %r47, 2;
	@%p3 bra 	$L__BB1_4;
	bra.uni 	$L__BB1_3;
$L__BB1_4:
	setp.lt.u32 	%p4, %r15, 2;
	mov.b32 	%r50, 0;
	@%p4 bra 	$L__BB1_7;
	mov.b32 	%r50, 0;
	mov.u32 	%r49, %r15;
$L__BB1_6:
	shr.s32 	%r49, %r49, 1;
	add.s32 	%r50, %r50, 1;
	setp.gt.u32 	%p5, %r49, 1;
	@%p5 bra 	$L__BB1_6;
$L__BB1_7:
	mov.b32 	%r24, -1;
	shl.b32 	%r25, %r24, %r46;
	add.s32 	%r26, %r25, %r2;
	shl.b32 	%r27, %r26, 1;
	or.b32  	%r28, %r27, 1;
	shl.b32 	%r29, %r28, %r50;
	mov.b32 	%r30, 1;
	shl.b32 	%r31, %r30, %r46;
	div.s32 	%r32, %r29, %r31;
	shr.u32 	%r33, %r32, 31;
	add.s32 	%r34, %r32, %r33;
	shr.s32 	%r35, %r34, 1;
	shl.b32 	%r36, %r24, %r50;
	add.s32 	%r37, %r15, %r36;
	add.s32 	%r38, %r37, %r32;
	sub.s32 	%r39, %r38, %r35;
	add.s32 	%r40, %r39, 1;
	min.s32 	%r13, %r32, %r40;
	setp.gt.s32 	%p6, %r13, %r15;
	@%p6 bra 	$L__BB1_11;
	cvta.to.global.u64 	%rd6, %rd4;
	mul.wide.s32 	%rd7, %r13, 4;
	add.s64 	%rd8, %rd6, %rd7;
	ld.global.u32 	%r41, [%rd8+-4];
	cvta.to.global.u64 	%rd9, %rd3;
	mul.wide.s32 	%rd10, %r1, 40;
	add.s64 	%rd1, %rd9, %rd10;
	st.global.u32 	[%rd1], %r41;
	cvta.to.global.u64 	%rd11, %rd5;
	add.s64 	%rd2, %rd11, %rd7;
	ld.global.u32 	%r14, [%rd2+-4];
	st.global.u32 	[%rd1+4], %r14;
	setp.ge.s32 	%p7, %r13, %r15;
	@%p7 bra 	$L__BB1_10;
	ld.global.u32 	%r43, [%rd2];
	sub.s32 	%r44, %r43, %r14;
	st.global.u32 	[%rd1+8], %r44;
	bra.uni 	$L__BB1_11;
$L__BB1_10:
	sub.s32 	%r42, %r16, %r14;
	st.global.u32 	[%rd1+8], %r42;
$L__BB1_11:
	ret;

}
	// .globl	_Z10colorNodesP10RBTreeNodei
.visible .entry _Z10colorNodesP10RBTreeNodei(
	.param .u64 .ptr .align 1 _Z10colorNodesP10RBTreeNodei_param_0,
	.param .u32 _Z10colorNodesP10RBTreeNodei_param_1
)
{
	.reg .pred 	%p<2>;
	.reg .b16 	%rs<4>;
	.reg .b32 	%r<6>;
	.reg .b64 	%rd<5>;

	ld.param.u64 	%rd1, [_Z10colorNodesP10RBTreeNodei_param_0];
	ld.param.u32 	%r2, [_Z10colorNodesP10RBTreeNodei_param_1];
	mov.u32 	%r3, %tid.x;
	mov.u32 	%r4, %ctaid.x;
	mov.u32 	%r5, %ntid.x;
	mad.lo.s32 	%r1, %r4, %r5, %r3;
	setp.ge.s32 	%p1, %r1, %r2;
	@%p1 bra 	$L__BB2_2;
	cvta.to.global.u64 	%rd2, %rd1;
	cvt.u16.u32 	%rs1, %r1;
	not.b16 	%rs2, %rs1;
	and.b16  	%rs3, %rs2, 1;
	mul.wide.s32 	%rd3, %r1, 40;
	add.s64 	%rd4, %rd2, %rd3;
	st.global.u8 	[%rd4+12], %rs3;
$L__BB2_2:
	ret;

}
	// .globl	_Z13printEachNodeP10RBTreeNodei
.visible .entry _Z13printEachNodeP10RBTreeNodei(
	.param .u64 .ptr .align 1 _Z13printEachNodeP10RBTreeNodei_param_0,
	.param .u32 _Z13printEachNodeP10RBTreeNodei_param_1
)
{
	.local .align 8 .b8 	__local_depot3[24];
	.reg .b64 	%SP;
	.reg .b64 	%SPL;
	.reg .pred 	%p<8>;
	.reg .b16 	%rs<2>;
	.reg .b32 	%r<11>;
	.reg .b64 	%rd<17>;

	mov.u64 	%SPL, __local_depot3;
	cvta.local.u64 	%SP, %SPL;
	ld.param.u64 	%rd1, [_Z13printEachNodeP10RBTreeNodei_param_0];
	ld.param.u32 	%r3, [_Z13printEachNodeP10RBTreeNodei_param_1];
	mov.u32 	%r4, %tid.x;
	mov.u32 	%r5, %ctaid.x;
	mov.u32 	%r6, %ntid.x;
	mad.lo.s32 	%r1, %r5, %r6, %r4;
	setp.gt.s32 	%p1, %r1, %r3;
	setp.eq.s64 	%p2, %rd1, 0;
	or.pred  	%p3, %p1, %p2;
	@%p3 bra 	$L__BB3_7;
$L__BB3_1:
	ld.u32 	%r2, [%rd1];
	setp.eq.s32 	%p4, %r2, %r1;
	@%p4 bra 	$L__BB3_6;
	setp.le.s32 	%p5, %r2, %r1;
	@%p5 bra 	$L__BB3_4;
	ld.u64 	%rd1, [%rd1+16];
	bra.uni 	$L__BB3_5;
$L__BB3_4:
	ld.u64 	%rd1, [%rd1+24];
$L__BB3_5:
	setp.eq.s64 	%p6, %rd1, 0;
	@%p6 bra 	$L__BB3_7;
	bra.uni 	$L__BB3_1;
$L__BB3_6:
	add.u64 	%rd6, %SP, 0;
	add.u64 	%rd7, %SPL, 0;
	ld.u32 	%r7, [%rd1+4];
	ld.u32 	%r8, [%rd1+8];
	ld.u8 	%rs1, [%rd1+12];
	setp.eq.s16 	%p7, %rs1, 0;
	mov.u64 	%rd8, $str;
	cvta.global.u64 	%rd9, %rd8;
	mov.u64 	%rd10, $str$1;
	cvta.global.u64 	%rd11, %rd10;
	selp.b64 	%rd12, %rd11, %rd9, %p7;
	st.local.v2.u32 	[%rd7], {%r1, %r1};
	st.local.v2.u32 	[%rd7+8], {%r7, %r8};
	st.local.u64 	[%rd7+16], %rd12;
	mov.u64 	%rd13, $str$2;
	cvta.global.u64 	%rd14, %rd13;
	{ // callseq 0, 0
	.param .b64 param0;
	st.param.b64 	[param0], %rd14;
	.param .b64 param1;
	st.param.b64 	[param1], %rd6;
	.param .b32 retval0;
	call.uni (retval0), 
	vprintf, 
	(
	param0, 
	param1
	);
	ld.param.b32 	%r9, [retval0];
	} // callseq 0
$L__BB3_7:
	ret;

}
	// .globl	_Z8findNodeP10RBTreeNodePii
.visible .entry _Z8findNodeP10RBTreeNodePii(
	.param .u64 .ptr .align 1 _Z8findNodeP10RBTreeNodePii_param_0,
	.param .u64 .ptr .align 1 _Z8findNodeP10RBTreeNodePii_param_1,
	.param .u32 _Z8findNodeP10RBTreeNodePii_param_2
)
{
	.local .align 8 .b8 	__local_depot4[24];
	.reg .b64 	%SP;
	.reg .b64 	%SPL;
	.reg .pred 	%p<7>;
	.reg .b16 	%rs<2>;
	.reg .b32 	%r<14>;
	.reg .b64 	%rd<25>;

	mov.u64 	%SPL, __local_depot4;
	cvta.local.u64 	%SP, %SPL;
	ld.param.u64 	%rd2, [_Z8findNodeP10RBTreeNodePii_param_0];
	ld.param.u64 	%rd7, [_Z8findNodeP10RBTreeNodePii_param_1];
	ld.param.u32 	%r4, [_Z8findNodeP10RBTreeNodePii_param_2];
	add.u64 	%rd8, %SP, 0;
	add.u64 	%rd1, %SPL, 0;
	mov.u32 	%r5, %tid.x;
	mov.u32 	%r6, %ctaid.x;
	mov.u32 	%r7, %ntid.x;
	mad.lo.s32 	%r1, %r6, %r7, %r5;
	setp.ge.s32 	%p1, %r1, %r4;
	@%p1 bra 	$L__BB4_8;
	cvta.to.global.u64 	%rd9, %rd7;
	mul.wide.s32 	%rd10, %r1, 4;
	add.s64 	%rd11, %rd9, %rd10;
	ld.global.u32 	%r2, [%rd11];
	setp.eq.s64 	%p2, %rd2, 0;
	@%p2 bra 	$L__BB4_7;
$L__BB4_2:
	ld.u32 	%r3, [%rd2];
	setp.eq.s32 	%p3, %r3, %r2;
	@%p3 bra 	$L__BB4_9;
	setp.le.s32 	%p4, %r3, %r2;
	@%p4 bra 	$L__BB4_5;
	ld.u64 	%rd2, [%rd2+16];
	bra.uni 	$L__BB4_6;
$L__BB4_5:
	ld.u64 	%rd2, [%rd2+24];
$L__BB4_6:
	setp.eq.s64 	%p5, %rd2, 0;
	@%p5 bra 	$L__BB4_7;
	bra.uni 	$L__BB4_2;
$L__BB4_7:
	st.local.u32 	[%rd1], %r2;
	mov.u64 	%rd20, $str$3;
	cvta.global.u64 	%rd21, %rd20;
	{ // callseq 2, 0
	.param .b64 param0;
	st.param.b64 	[param0], %rd21;
	.param .b64 param1;
	st.param.b64 	[param1], %rd8;
	.param .b32 retval0;
	call.uni (retval0), 
	vprintf, 
	(
	param0, 
	param1
	);
	ld.param.b32 	%r12, [retval0];
	} // callseq 2
$L__BB4_8:
	ret;
$L__BB4_9:
	ld.u32 	%r8, [%rd2+4];
	ld.u32 	%r9, [%rd2+8];
	ld.u8 	%rs1, [%rd2+12];
	setp.eq.s16 	%p6, %rs1, 0;
	mov.u64 	%rd12, $str;
	cvta.global.u64 	%rd13, %rd12;
	mov.u64 	%rd14, $str$1;
	cvta.global.u64 	%rd15, %rd14;
	selp.b64 	%rd16, %rd15, %rd13, %p6;
	st.local.v2.u32 	[%rd1], {%r2, %r2};
	st.local.v2.u32 	[%rd1+8], {%r8, %r9};
	st.local.u64 	[%rd1+16], %rd16;
	mov.u64 	%rd17, $str$2;
	cvta.global.u64 	%rd18, %rd17;
	{ // callseq 1, 0
	.param .b64 param0;
	st.param.b64 	[param0], %rd18;
	.param .b64 param1;
	st.param.b64 	[param1], %rd8;
	.param .b32 retval0;
	call.uni (retval0), 
	vprintf, 
	(
	param0, 
	param1
	);
	ld.param.b32 	%r10, [retval0];
	} // callseq 1
	bra.uni 	$L__BB4_8;

}
	// .globl	_Z10insertNodeP10RBTreeNodePiS1_S1_i
.visible .entry _Z10insertNodeP10RBTreeNodePiS1_S1_i(
	.param .u64 .ptr .align 1 _Z10insertNodeP10RBTreeNodePiS1_S1_i_param_0,
	.param .u64 .ptr .align 1 _Z10insertNodeP10RBTreeNodePiS1_S1_i_param_1,
	.param .u64 .ptr .align 1 _Z10insertNodeP10RBTreeNodePiS1_S1_i_param_2,
	.param .u64 .ptr .align 1 _Z10insertNodeP10RBTreeNodePiS1_S1_i_param_3,
	.param .u32 _Z10insertNodeP10RBTreeNodePiS1_S1_i_param_4
)
{
	.reg .pred 	%p<7>;
	.reg .b32 	%r<14>;
	.reg .b64 	%rd<20>;

	ld.param.u64 	%rd18, [_Z10insertNodeP10RBTreeNodePiS1_S1_i_param_0];
	ld.param.u64 	%rd9, [_Z10insertNodeP10RBTreeNodePiS1_S1_i_param_1];
	ld.param.u64 	%rd10, [_Z10insertNodeP10RBTreeNodePiS1_S1_i_param_2];
	ld.param.u64 	%rd11, [_Z10insertNodeP10RBTreeNodePiS1_S1_i_param_3];
	ld.param.u32 	%r8, [_Z10insertNodeP10RBTreeNodePiS1_S1_i_param_4];
	mov.u32 	%r9, %tid.x;
	mov.u32 	%r10, %ctaid.x;
	mov.u32 	%r11, %ntid.x;
	mad.lo.s32 	%r1, %r10, %r11, %r9;
	setp.ge.s32 	%p1, %r1, %r8;
	@%p1 bra 	$L__BB5_10;
	cvta.to.global.u64 	%rd12, %rd10;
	cvta.to.global.u64 	%rd13, %rd11;
	mul.wide.s32 	%rd14, %r1, 4;
	add.s64 	%rd15, %rd12, %rd14;
	ld.global.u32 	%r2, [%rd15];
	add.s64 	%rd16, %rd13, %rd14;
	ld.global.u32 	%r3, [%rd16];
	setp.eq.s64 	%p2, %rd18, 0;
	@%p2 bra 	$L__BB5_10;
$L__BB5_2:
	cvta.to.global.u64 	%rd2, %rd18;
	ld.global.u32 	%r4, [%rd2];
	setp.eq.s32 	%p3, %r4, %r2;
	@%p3 bra 	$L__BB5_7;
	setp.le.s32 	%p4, %r4, %r2;
	@%p4 bra 	$L__BB5_5;
	ld.global.u64 	%rd18, [%rd2+16];
	bra.uni 	$L__BB5_6;
$L__BB5_5:
	ld.global.u64 	%rd18, [%rd2+24];
$L__BB5_6:
	setp.eq.s64 	%p5, %rd18, 0;
	@%p5 bra 	$L__BB5_10;
	bra.uni 	$L__BB5_2;
$L__BB5_7:
	ld.global.u32 	%r13, [%rd2+4];
	cvta.to.global.u64 	%rd6, %rd9;
$L__BB5_8:
	mov.u32 	%r6, %r13;
	mul.wide.s32 	%rd17, %r6, 4;
	add.s64 	%rd7, %rd6, %rd17;
	ld.global.u32 	%r12, [%rd7];
	setp.ne.s32 	%p6, %r12, 0;
	add.s32 	%r13, %r6, 1;
	@%p6 bra 	$L__BB5_8;
	st.global.u32 	[%rd7], %r3;
	st.global.u32 	[%rd2+4], %r6;
$L__BB5_10:
	ret;

}


// ===== COMPILED SASS (sm_100) =====

	.target	sm_100

	.elftype	@"ET_EXEC"


//--------------------- .note.nv.tkinfo           --------------------------
	.section	.note.nv.tkinfo,"",@"SHT_NOTE"
	.sectionflags	@"SHF_NOTE_NV_TKINFO"
	.tkinfo
        /*0018*/ 	.word	0x00000002
        /*0030*/ 	.string	""
        /*0030*/ 	.string	"ptxas"
        /*0030*/ 	.string	"Cuda compilation tools, release 13.0, V13.0.88"
        /*0030*/ 	.string	"Build cuda_13.0.r13.0/compiler.36424714_0"
        /*0030*/ 	.string	"-arch sm_100 -m 64 "



//--------------------- .note.nv.cuinfo           --------------------------
	.section	.note.nv.cuinfo,"",@"SHT_NOTE"
	.sectionflags	@"SHF_NOTE_NV_CUINFO"
        /*0018*/ 	.short	0x0002
        /*001a*/ 	.short	0x0064
        /*001c*/ 	.short	0x0082
	.zero		2


//--------------------- .nv.info                  --------------------------
	.section	.nv.info,"",@"SHT_CUDA_INFO"
	.align	4


	//----- nvinfo : EIATTR_REGCOUNT
	.align		4
        /*0000*/ 	.byte	0x04, 0x2f
        /*0002*/ 	.short	(.L_5 - .L_4)
	.align		4
.L_4:
        /*0004*/ 	.word	index@(_Z20buildEmptyBinaryTreeP10RBTreeNodei)
        /*0008*/ 	.word	0x00000014


	//----- nvinfo : EIATTR_FRAME_SIZE
	.align		4
.L_5:
        /*000c*/ 	.byte	0x04, 0x11
        /*000e*/ 	.short	(.L_7 - .L_6)
	.align		4
.L_6:
        /*0010*/ 	.word	index@(_Z20buildEmptyBinaryTreeP10RBTreeNodei)
        /*0014*/ 	.word	0x00000000


	//----- nvinfo : EIATTR_REGCOUNT
	.align		4
.L_7:
        /*0018*/ 	.byte	0x04, 0x2f
        /*001a*/ 	.short	(.L_9 - .L_8)
	.align		4
.L_8:
        /*001c*/ 	.word	index@(_Z19storeItemsIntoNodesP10RBTreeNodePiS1_ii)
        /*0020*/ 	.word	0x0000000e


	//----- nvinfo : EIATTR_FRAME_SIZE
	.align		4
.L_9:
        /*0024*/ 	.byte	0x04, 0x11
        /*0026*/ 	.short	(.L_11 - .L_10)
	.align		4
.L_10:
        /*0028*/ 	.word	index@(_Z19storeItemsIntoNodesP10RBTreeNodePiS1_ii)
        /*002c*/ 	.word	0x00000000


	//----- nvinfo : EIATTR_REGCOUNT
	.align		4
.L_11:
        /*0030*/ 	.byte	0x04, 0x2f
        /*0032*/ 	.short	(.L_13 - .L_12)
	.align		4
.L_12:
        /*0034*/ 	.word	index@(_Z10colorNodesP10RBTreeNodei)
        /*0038*/ 	.word	0x0000000a


	//----- nvinfo : EIATTR_FRAME_SIZE
	.align		4
.L_13:
        /*003c*/ 	.byte	0x04, 0x11
        /*003e*/ 	.short	(.L_15 - .L_14)
	.align		4
.L_14:
        /*0040*/ 	.word	index@(_Z10colorNodesP10RBTreeNodei)
        /*0044*/ 	.word	0x00000000


	//----- nvinfo : EIATTR_REGCOUNT
	.align		4
.L_15:
        /*0048*/ 	.byte	0x04, 0x2f
        /*004a*/ 	.short	(.L_17 - .L_16)
	.align		4
.L_16:
        /*004c*/ 	.word	index@(_Z13printEachNodeP10RBTreeNodei)
        /*0050*/ 	.word	0x00000018


	//----- nvinfo : EIATTR_FRAME_SIZE
	.align		4
.L_17:
        /*0054*/ 	.byte	0x04, 0x11
        /*0056*/ 	.short	(.L_19 - .L_18)
	.align		4
.L_18:
        /*0058*/ 	.word	index@(_Z13printEachNodeP10RBTreeNodei)
        /*005c*/ 	.word	0x00000018


	//----- nvinfo : EIATTR_REGCOUNT
	.align		4
.L_19:
        /*0060*/ 	.byte	0x04, 0x2f
        /*0062*/ 	.short	(.L_21 - .L_20)
	.align		4
.L_20:
        /*0064*/ 	.word	index@(_Z8findNodeP10RBTreeNodePii)
        /*0068*/ 	.word	0x00000018


	//----- nvinfo : EIATTR_FRAME_SIZE
	.align		4
.L_21:
        /*006c*/ 	.byte	0x04, 0x11
        /*006e*/ 	.short	(.L_23 - .L_22)
	.align		4
.L_22:
        /*0070*/ 	.word	index@(_Z8findNodeP10RBTreeNodePii)
        /*0074*/ 	.word	0x00000018


	//----- nvinfo : EIATTR_REGCOUNT
	.align		4
.L_23:
        /*0078*/ 	.byte	0x04, 0x2f
        /*007a*/ 	.short	(.L_25 - .L_24)
	.align		4
.L_24:
        /*007c*/ 	.word	index@(_Z10insertNodeP10RBTreeNodePiS1_S1_i)
        /*0080*/ 	.word	0x00000010


	//----- nvinfo : EIATTR_FRAME_SIZE
	.align		4
.L_25:
        /*0084*/ 	.byte	0x04, 0x11
        /*0086*/ 	.short	(.L_27 - .L_26)
	.align		4
.L_26:
        /*0088*/ 	.word	index@(_Z10insertNodeP10RBTreeNodePiS1_S1_i)
        /*008c*/ 	.word	0x00000000


	//----- nvinfo : EIATTR_MIN_STACK_SIZE
	.align		4
.L_27:
        /*0090*/ 	.byte	0x04, 0x12
        /*0092*/ 	.short	(.L_29 - .L_28)
	.align		4
.L_28:
        /*0094*/ 	.word	index@(_Z10insertNodeP10RBTreeNodePiS1_S1_i)
        /*0098*/ 	.word	0x00000000


	//----- nvinfo : EIATTR_MIN_STACK_SIZE
	.align		4
.L_29:
        /*009c*/ 	.byte	0x04, 0x12
        /*009e*/ 	.short	(.L_31 - .L_30)
	.align		4
.L_30:
        /*00a0*/ 	.word	index@(_Z8findNodeP10RBTreeNodePii)
        /*00a4*/ 	.word	0x00000018


	//----- nvinfo : EIATTR_MIN_STACK_SIZE
	.align		4
.L_31:
        /*00a8*/ 	.byte	0x04, 0x12
        /*00aa*/ 	.short	(.L_33 - .L_32)
	.align		4
.L_32:
        /*00ac*/ 	.word	index@(_Z13printEachNodeP10RBTreeNodei)
        /*00b0*/ 	.word	0x00000018


	//----- nvinfo : EIATTR_MIN_STACK_SIZE
	.align		4
.L_33:
        /*00b4*/ 	.byte	0x04, 0x12
        /*00b6*/ 	.short	(.L_35 - .L_34)
	.align		4
.L_34:
        /*00b8*/ 	.word	index@(_Z10colorNodesP10RBTreeNodei)
        /*00bc*/ 	.word	0x00000000


	//----- nvinfo : EIATTR_MIN_STACK_SIZE
	.align		4
.L_35:
        /*00c0*/ 	.byte	0x04, 0x12
        /*00c2*/ 	.short	(.L_37 - .L_36)
	.align		4
.L_36:
        /*00c4*/ 	.word	index@(_Z19storeItemsIntoNodesP10RBTreeNodePiS1_ii)
        /*00c8*/ 	.word	0x00000000


	//----- nvinfo : EIATTR_MIN_STACK_SIZE
	.align		4
.L_37:
        /*00cc*/ 	.byte	0x04, 0x12
        /*00ce*/ 	.short	(.L_39 - .L_38)
	.align		4
.L_38:
        /*00d0*/ 	.word	index@(_Z20buildEmptyBinaryTreeP10RBTreeNodei)
        /*00d4*/ 	.word	0x00000000
.L_39:


//--------------------- .nv.compat                --------------------------
	.section	.nv.compat,"",@"SHT_CUDA_COMPAT_INFO"
	.align	4
        /*0000*/ 	.byte	0x02, 0x09, 0x00, 0x00, 0x02, 0x02, 0x01, 0x00, 0x02, 0x05, 0x05, 0x00, 0x03, 0x07, 0x01, 0x01
        /*0010*/ 	.byte	0x02, 0x03, 0x00, 0x00, 0x02, 0x06, 0x01, 0x00, 0x04, 0x0b, 0x08, 0x00, 0x09, 0x00, 0x00, 0x00
        /*0020*/ 	.byte	0x00, 0x00, 0x00, 0x00


//--------------------- .nv.info._Z10insertNodeP10RBTreeNodePiS1_S1_i --------------------------
	.section	.nv.info._Z10insertNodeP10RBTreeNodePiS1_S1_i,"",@"SHT_CUDA_INFO"
	.sectionflags	@""
	.align	4


	//----- nvinfo : EIATTR_CUDA_API_VERSION
	.align		4
        /*0000*/ 	.byte	0x04, 0x37
        /*0002*/ 	.short	(.L_41 - .L_40)
.L_40:
        /*0004*/ 	.word	0x00000082


	//----- nvinfo : EIATTR_KPARAM_INFO
	.align		4
.L_41:
        /*0008*/ 	.byte	0x04, 0x17
        /*000a*/ 	.short	(.L_43 - .L_42)
.L_42:
        /*000c*/ 	.word	0x00000000
        /*0010*/ 	.short	0x0004
        /*0012*/ 	.short	0x0020
        /*0014*/ 	.byte	0x00, 0xf0, 0x11, 0x00


	//----- nvinfo : EIATTR_KPARAM_INFO
	.align		4
.L_43:
        /*0018*/ 	.byte	0x04, 0x17
        /*001a*/ 	.short	(.L_45 - .L_44)
.L_44:
        /*001c*/ 	.word	0x00000000
        /*0020*/ 	.short	0x0003
        /*0022*/ 	.short	0x0018
        /*0024*/ 	.byte	0x00, 0xf5, 0x21, 0x00


	//----- nvinfo : EIATTR_KPARAM_INFO
	.align		4
.L_45:
        /*0028*/ 	.byte	0x04, 0x17
        /*002a*/ 	.short	(.L_47 - .L_46)
.L_46:
        /*002c*/ 	.word	0x00000000
        /*0030*/ 	.short	0x0002
        /*0032*/ 	.short	0x0010
        /*0034*/ 	.byte	0x00, 0xf5, 0x21, 0x00


	//----- nvinfo : EIATTR_KPARAM_INFO
	.align		4
.L_47:
        /*0038*/ 	.byte	0x04, 0x17
        /*003a*/ 	.short	(.L_49 - .L_48)
.L_48:
        /*003c*/ 	.word	0x00000000
        /*0040*/ 	.short	0x0001
        /*0042*/ 	.short	0x0008
        /*0044*/ 	.byte	0x00, 0xf5, 0x21, 0x00


	//----- nvinfo : EIATTR_KPARAM_INFO
	.align		4
.L_49:
        /*0048*/ 	.byte	0x04, 0x17
        /*004a*/ 	.short	(.L_51 - .L_50)
.L_50:
        /*004c*/ 	.word	0x00000000
        /*0050*/ 	.short	0x0000
        /*0052*/ 	.short	0x0000
        /*0054*/ 	.byte	0x00, 0xf5, 0x21, 0x00


	//----- nvinfo : EIATTR_SPARSE_MMA_MASK
	.align		4
.L_51:
        /*0058*/ 	.byte	0x03, 0x50
        /*005a*/ 	.short	0x0000


	//----- nvinfo : EIATTR_MAXREG_COUNT
	.align		4
        /*005c*/ 	.byte	0x03, 0x1b
        /*005e*/ 	.short	0x00ff


	//----- nvinfo : EIATTR_MERCURY_ISA_VERSION
	.align		4
        /*0060*/ 	.byte	0x03, 0x5f
        /*0062*/ 	.short	0x0101


	//----- nvinfo : EIATTR_VRC_CTA_INIT_COUNT
	.align		4
        /*0064*/ 	.byte	0x02, 0x4a
	.zero		1
	.zero		1


	//----- nvinfo : EIATTR_EXIT_INSTR_OFFSETS
	.align		4
        /*0068*/ 	.byte	0x04, 0x1c
        /*006a*/ 	.short	(.L_53 - .L_52)


	//   ....[0]....
.L_52:
        /*006c*/ 	.word	0x00000070


	//   ....[1]....
        /*0070*/ 	.word	0x000000c0


	//   ....[2]....
        /*0074*/ 	.word	0x00000200


	//   ....[3]....
        /*0078*/ 	.word	0x00000350


	//----- nvinfo : EIATTR_CRS_STACK_SIZE
	.align		4
.L_53:
        /*007c*/ 	.byte	0x04, 0x1e
        /*007e*/ 	.short	(.L_55 - .L_54)
.L_54:
        /*0080*/ 	.word	0x00000000


	//----- nvinfo : EIATTR_CBANK_PARAM_SIZE
	.align		4
.L_55:
        /*0084*/ 	.byte	0x03, 0x19
        /*0086*/ 	.short	0x0024


	//----- nvinfo : EIATTR_PARAM_CBANK
	.align		4
        /*0088*/ 	.byte	0x04, 0x0a
        /*008a*/ 	.short	(.L_57 - .L_56)
	.align		4
.L_56:
        /*008c*/ 	.word	index@(.nv.constant0._Z10insertNodeP10RBTreeNodePiS1_S1_i)
        /*0090*/ 	.short	0x0380
        /*0092*/ 	.short	0x0024


	//----- nvinfo : EIATTR_SW_WAR
	.align		4
.L_57:
        /*0094*/ 	.byte	0x04, 0x36
        /*0096*/ 	.short	(.L_59 - .L_58)
.L_58:
        /*0098*/ 	.word	0x00000008
.L_59:


//--------------------- .nv.info._Z8findNodeP10RBTreeNodePii --------------------------
	.section	.nv.info._Z8findNodeP10RBTreeNodePii,"",@"SHT_CUDA_INFO"
	.sectionflags	@""
	.align	4


	//----- nvinfo : EIATTR_CUDA_API_VERSION
	.align		4
        /*0000*/ 	.byte	0x04, 0x37
        /*0002*/ 	.short	(.L_61 - .L_60)
.L_60:
        /*0004*/ 	.word	0x00000082


	//----- nvinfo : EIATTR_KPARAM_INFO
	.align		4
.L_61:
        /*0008*/ 	.byte	0x04, 0x17
        /*000a*/ 	.short	(.L_63 - .L_62)
.L_62:
        /*000c*/ 	.word	0x00000000
        /*0010*/ 	.short	0x0002
        /*0012*/ 	.short	0x0010
        /*0014*/ 	.byte	0x00, 0xf0, 0x11, 0x00


	//----- nvinfo : EIATTR_KPARAM_INFO
	.align		4
.L_63:
        /*0018*/ 	.byte	0x04, 0x17
        /*001a*/ 	.short	(.L_65 - .L_64)
.L_64:
        /*001c*/ 	.word	0x00000000
        /*0020*/ 	.short	0x0001
        /*0022*/ 	.short	0x0008
        /*0024*/ 	.byte	0x00, 0xf5, 0x21, 0x00


	//----- nvinfo : EIATTR_KPARAM_INFO
	.align		4
.L_65:
        /*0028*/ 	.byte	0x04, 0x17
        /*002a*/ 	.short	(.L_67 - .L_66)
.L_66:
        /*002c*/ 	.word	0x00000000
        /*0030*/ 	.short	0x0000
        /*0032*/ 	.short	0x0000
        /*0034*/ 	.byte	0x00, 0xf5, 0x21, 0x00


	//----- nvinfo : EIATTR_SPARSE_MMA_MASK
	.align		4
.L_67:
        /*0038*/ 	.byte	0x03, 0x50
        /*003a*/ 	.short	0x0000


	//----- nvinfo : EIATTR_MAXREG_COUNT
	.align		4
        /*003c*/ 	.byte	0x03, 0x1b
        /*003e*/ 	.short	0x00ff


	//----- nvinfo : EIATTR_EXTERNS
	.align		4
        /*0040*/ 	.byte	0x04, 0x0f
        /*0042*/ 	.short	(.L_69 - .L_68)


	//   ....[0]....
	.align		4
.L_68:
        /*0044*/ 	.word	index@(vprintf)


	//----- nvinfo : EIATTR_MERCURY_ISA_VERSION
	.align		4
.L_69:
        /*0048*/ 	.byte	0x03, 0x5f
        /*004a*/ 	.short	0x0101


	//----- nvinfo : EIATTR_VRC_CTA_INIT_COUNT
	.align		4
        /*004c*/ 	.byte	0x02, 0x4a
	.zero		1
	.zero		1


	//----- nvinfo : EIATTR_SYSCALL_OFFSETS
	.align		4
        /*0050*/ 	.byte	0x04, 0x46
        /*0052*/ 	.short	(.L_71 - .L_70)


	//   ....[0]....
.L_70:
        /*0054*/ 	.word	0x00000310


	//   ....[1]....
        /*0058*/ 	.word	0x00000470


	//----- nvinfo : EIATTR_EXIT_INSTR_OFFSETS
	.align		4
.L_71:
        /*005c*/ 	.byte	0x04, 0x1c
        /*005e*/ 	.short	(.L_73 - .L_72)


	//   ....[0]....
.L_72:
        /*0060*/ 	.word	0x000000c0


	//   ....[1]....
        /*0064*/ 	.word	0x00000320


	//   ....[2]....
        /*0068*/ 	.word	0x00000480


	//----- nvinfo : EIATTR_CRS_STACK_SIZE
	.align		4
.L_73:
        /*006c*/ 	.byte	0x04, 0x1e
        /*006e*/ 	.short	(.L_75 - .L_74)
.L_74:
        /*0070*/ 	.word	0x00000000


	//----- nvinfo : EIATTR_CBANK_PARAM_SIZE
	.align		4
.L_75:
        /*0074*/ 	.byte	0x03, 0x19
        /*0076*/ 	.short	0x0014


	//----- nvinfo : EIATTR_PARAM_CBANK
	.align		4
        /*0078*/ 	.byte	0x04, 0x0a
        /*007a*/ 	.short	(.L_77 - .L_76)
	.align		4
.L_76:
        /*007c*/ 	.word	index@(.nv.constant0._Z8findNodeP10RBTreeNodePii)
        /*0080*/ 	.short	0x0380
        /*0082*/ 	.short	0x0014


	//----- nvinfo : EIATTR_SW_WAR
	.align		4
.L_77:
        /*0084*/ 	.byte	0x04, 0x36
        /*0086*/ 	.short	(.L_79 - .L_78)
.L_78:
        /*0088*/ 	.word	0x00000008
.L_79:


//--------------------- .nv.info._Z13printEachNodeP10RBTreeNodei --------------------------
	.section	.nv.info._Z13printEachNodeP10RBTreeNodei,"",@"SHT_CUDA_INFO"
	.sectionflags	@""
	.align	4


	//----- nvinfo : EIATTR_CUDA_API_VERSION
	.align		4
        /*0000*/ 	.byte	0x04, 0x37
        /*0002*/ 	.short	(.L_81 - .L_80)
.L_80:
        /*0004*/ 	.word	0x00000082


	//----- nvinfo : EIATTR_KPARAM_INFO
	.align		4
.L_81:
        /*0008*/ 	.byte	0x04, 0x17
        /*000a*/ 	.short	(.L_83 - .L_82)
.L_82:
        /*000c*/ 	.word	0x00000000
        /*0010*/ 	.short	0x0001
        /*0012*/ 	.short	0x0008
        /*0014*/ 	.byte	0x00, 0xf0, 0x11, 0x00


	//----- nvinfo : EIATTR_KPARAM_INFO
	.align		4
.L_83:
        /*0018*/ 	.byte	0x04, 0x17
        /*001a*/ 	.short	(.L_85 - .L_84)
.L_84:
        /*001c*/ 	.word	0x00000000
        /*0020*/ 	.short	0x0000
        /*0022*/ 	.short	0x0000
        /*0024*/ 	.byte	0x00, 0xf5, 0x21, 0x00


	//----- nvinfo : EIATTR_SPARSE_MMA_MASK
	.align		4
.L_85:
        /*0028*/ 	.byte	0x03, 0x50
        /*002a*/ 	.short	0x0000


	//----- nvinfo : EIATTR_MAXREG_COUNT
	.align		4
        /*002c*/ 	.byte	0x03, 0x1b
        /*002e*/ 	.short	0x00ff


	//----- nvinfo : EIATTR_EXTERNS
	.align		4
        /*0030*/ 	.byte	0x04, 0x0f
        /*0032*/ 	.short	(.L_87 - .L_86)


	//   ....[0]....
	.align		4
.L_86:
        /*0034*/ 	.word	index@(vprintf)


	//----- nvinfo : EIATTR_MERCURY_ISA_VERSION
	.align		4
.L_87:
        /*0038*/ 	.byte	0x03, 0x5f
        /*003a*/ 	.short	0x0101


	//----- nvinfo : EIATTR_VRC_CTA_INIT_COUNT
	.align		4
        /*003c*/ 	.byte	0x02, 0x4a
	.zero		1
	.zero		1


	//----- nvinfo : EIATTR_SYSCALL_OFFSETS
	.align		4
        /*0040*/ 	.byte	0x04, 0x46
        /*0042*/ 	.short	(.L_89 - .L_88)


	//   ....[0]....
.L_88:
        /*0044*/ 	.word	0x00000370


	//----- nvinfo : EIATTR_EXIT_INSTR_OFFSETS
	.align		4
.L_89:
        /*0048*/ 	.byte	0x04, 0x1c
        /*004a*/ 	.short	(.L_91 - .L_90)


	//   ....[0]....
.L_90:
        /*004c*/ 	.word	0x000000f0


	//   ....[1]....
        /*0050*/ 	.word	0x000001f0


	//   ....[2]....
        /*0054*/ 	.word	0x00000380


	//----- nvinfo : EIATTR_CRS_STACK_SIZE
	.align		4
.L_91:
        /*0058*/ 	.byte	0x04, 0x1e
        /*005a*/ 	.short	(.L_93 - .L_92)
.L_92:
        /*005c*/ 	.word	0x00000000


	//----- nvinfo : EIATTR_CBANK_PARAM_SIZE
	.align		4
.L_93:
        /*0060*/ 	.byte	0x03, 0x19
        /*0062*/ 	.short	0x000c


	//----- nvinfo : EIATTR_PARAM_CBANK
	.align		4
        /*0064*/ 	.byte	0x04, 0x0a
        /*0066*/ 	.short	(.L_95 - .L_94)
	.align		4
.L_94:
        /*0068*/ 	.word	index@(.nv.constant0._Z13printEachNodeP10RBTreeNodei)
        /*006c*/ 	.short	0x0380
        /*006e*/ 	.short	0x000c


	//----- nvinfo : EIATTR_SW_WAR
	.align		4
.L_95:
        /*0070*/ 	.byte	0x04, 0x36
        /*0072*/ 	.short	(.L_97 - .L_96)
.L_96:
        /*0074*/ 	.word	0x00000008
.L_97:


//--------------------- .nv.info._Z10colorNodesP10RBTreeNodei --------------------------
	.section	.nv.info._Z10colorNodesP10RBTreeNodei,"",@"SHT_CUDA_INFO"
	.sectionflags	@""
	.align	4


	//----- nvinfo : EIATTR_CUDA_API_VERSION
	.align		4
        /*0000*/ 	.byte	0x04, 0x37
        /*0002*/ 	.short	(.L_99 - .L_98)
.L_98:
        /*0004*/ 	.word	0x00000082


	//----- nvinfo : EIATTR_KPARAM_INFO
	.align		4
.L_99:
        /*0008*/ 	.byte	0x04, 0x17
        /*000a*/ 	.short	(.L_101 - .L_100)
.L_100:
        /*000c*/ 	.word	0x00000000
        /*0010*/ 	.short	0x0001
        /*0012*/ 	.short	0x0008
        /*0014*/ 	.byte	0x00, 0xf0, 0x11, 0x00


	//----- nvinfo : EIATTR_KPARAM_INFO
	.align		4
.L_101:
        /*0018*/ 	.byte	0x04, 0x17
        /*001a*/ 	.short	(.L_103 - .L_102)
.L_102:
        /*001c*/ 	.word	0x00000000
        /*0020*/ 	.short	0x0000
        /*0022*/ 	.short	0x0000
        /*0024*/ 	.byte	0x00, 0xf5, 0x21, 0x00


	//----- nvinfo : EIATTR_SPARSE_MMA_MASK
	.align		4
.L_103:
        /*0028*/ 	.byte	0x03, 0x50
        /*002a*/ 	.short	0x0000


	//----- nvinfo : EIATTR_MAXREG_COUNT
	.align		4
        /*002c*/ 	.byte	0x03, 0x1b
        /*002e*/ 	.short	0x00ff


	//----- nvinfo : EIATTR_MERCURY_ISA_VERSION
	.align		4
        /*0030*/ 	.byte	0x03, 0x5f
        /*0032*/ 	.short	0x0101


	//----- nvinfo : EIATTR_VRC_CTA_INIT_COUNT
	.align		4
        /*0034*/ 	.byte	0x02, 0x4a
	.zero		1
	.zero		1


	//----- nvinfo : EIATTR_EXIT_INSTR_OFFSETS
	.align		4
        /*0038*/ 	.byte	0x04, 0x1c
        /*003a*/ 	.short	(.L_105 - .L_104)


	//   ....[0]....
.L_104:
        /*003c*/ 	.word	0x00000070


	//   ....[1]....
        /*0040*/ 	.word	0x000000d0


	//----- nvinfo : EIATTR_CBANK_PARAM_SIZE
	.align		4
.L_105:
        /*0044*/ 	.byte	0x03, 0x19
        /*0046*/ 	.short	0x000c


	//----- nvinfo : EIATTR_PARAM_CBANK
	.align		4
        /*0048*/ 	.byte	0x04, 0x0a
        /*004a*/ 	.short	(.L_107 - .L_106)
	.align		4
.L_106:
        /*004c*/ 	.word	index@(.nv.constant0._Z10colorNodesP10RBTreeNodei)
        /*0050*/ 	.short	0x0380
        /*0052*/ 	.short	0x000c


	//----- nvinfo : EIATTR_SW_WAR
	.align		4
.L_107:
        /*0054*/ 	.byte	0x04, 0x36
        /*0056*/ 	.short	(.L_109 - .L_108)
.L_108:
        /*0058*/ 	.word	0x00000008
.L_109:


//--------------------- .nv.info._Z19storeItemsIntoNodesP10RBTreeNodePiS1_ii --------------------------
	.section	.nv.info._Z19storeItemsIntoNodesP10RBTreeNodePiS1_ii,"",@"SHT_CUDA_INFO"
	.sectionflags	@""
	.align	4


	//----- nvinfo : EIATTR_CUDA_API_VERSION
	.align		4
        /*0000*/ 	.byte	0x04, 0x37
        /*0002*/ 	.short	(.L_111 - .L_110)
.L_110:
        /*0004*/ 	.word	0x00000082


	//----- nvinfo : EIATTR_KPARAM_INFO
	.align		4
.L_111:
        /*0008*/ 	.byte	0x04, 0x17
        /*000a*/ 	.short	(.L_113 - .L_112)
.L_112:
        /*000c*/ 	.word	0x00000000
        /*0010*/ 	.short	0x0004
        /*0012*/ 	.short	0x001c
        /*0014*/ 	.byte	0x00, 0xf0, 0x11, 0x00


	//----- nvinfo : EIATTR_KPARAM_INFO
	.align		4
.L_113:
        /*0018*/ 	.byte	0x04, 0x17
        /*001a*/ 	.short	(.L_115 - .L_114)
.L_114:
        /*001c*/ 	.word	0x00000000
        /*0020*/ 	.short	0x0003
        /*0022*/ 	.short	0x0018
        /*0024*/ 	.byte	0x00, 0xf0, 0x11, 0x00


	//----- nvinfo : EIATTR_KPARAM_INFO
	.align		4
.L_115:
        /*0028*/ 	.byte	0x04, 0x17
        /*002a*/ 	.short	(.L_117 - .L_116)
.L_116:
        /*002c*/ 	.word	0x00000000
        /*0030*/ 	.short	0x0002
        /*0032*/ 	.short	0x0010
        /*0034*/ 	.byte	0x00, 0xf5, 0x21, 0x00


	//----- nvinfo : EIATTR_KPARAM_INFO
	.align		4
.L_117:
        /*0038*/ 	.byte	0x04, 0x17
        /*003a*/ 	.short	(.L_119 - .L_118)
.L_118:
        /*003c*/ 	.word	0x00000000
        /*0040*/ 	.short	0x0001
        /*0042*/ 	.short	0x0008
        /*0044*/ 	.byte	0x00, 0xf5, 0x21, 0x00


	//----- nvinfo : EIATTR_KPARAM_INFO
	.align		4
.L_119:
        /*0048*/ 	.byte	0x04, 0x17
        /*004a*/ 	.short	(.L_121 - .L_120)
.L_120:
        /*004c*/ 	.word	0x00000000
        /*0050*/ 	.short	0x0000
        /*0052*/ 	.short	0x0000
        /*0054*/ 	.byte	0x00, 0xf5, 0x21, 0x00


	//----- nvinfo : EIATTR_SPARSE_MMA_MASK
	.align		4
.L_121:
        /*0058*/ 	.byte	0x03, 0x50
        /*005a*/ 	.short	0x0000


	//----- nvinfo : EIATTR_MAXREG_COUNT
	.align		4
        /*005c*/ 	.byte	0x03, 0x1b
        /*005e*/ 	.short	0x00ff


	//----- nvinfo : EIATTR_MERCURY_ISA_VERSION
	.align		4
        /*0060*/ 	.byte	0x03, 0x5f
        /*0062*/ 	.short	0x0101


	//----- nvinfo : EIATTR_VRC_CTA_INIT_COUNT
	.align		4
        /*0064*/ 	.byte	0x02, 0x4a
	.zero		1
	.zero		1


	//----- nvinfo : EIATTR_EXIT_INSTR_OFFSETS
	.align		4
        /*0068*/ 	.byte	0x04, 0x1c
        /*006a*/ 	.short	(.L_123 - .L_122)


	//   ....[0]....
.L_122:
        /*006c*/ 	.word	0x00000070


	//   ....[1]....
        /*0070*/ 	.word	0x00000460


	//   ....[2]....
        /*0074*/ 	.word	0x00000570


	//   ....[3]....
        /*0078*/ 	.word	0x000005b0


	//----- nvinfo : EIATTR_CRS_STACK_SIZE
	.align		4
.L_123:
        /*007c*/ 	.byte	0x04, 0x1e
        /*007e*/ 	.short	(.L_125 - .L_124)
.L_124:
        /*0080*/ 	.word	0x00000000


	//----- nvinfo : EIATTR_CBANK_PARAM_SIZE
	.align		4
.L_125:
        /*0084*/ 	.byte	0x03, 0x19
        /*0086*/ 	.short	0x0020


	//----- nvinfo : EIATTR_PARAM_CBANK
	.align		4
        /*0088*/ 	.byte	0x04, 0x0a
        /*008a*/ 	.short	(.L_127 - .L_126)
	.align		4
.L_126:
        /*008c*/ 	.word	index@(.nv.constant0._Z19storeItemsIntoNodesP10RBTreeNodePiS1_ii)
        /*0090*/ 	.short	0x0380
        /*0092*/ 	.short	0x0020


	//----- nvinfo : EIATTR_SW_WAR
	.align		4
.L_127:
        /*0094*/ 	.byte	0x04, 0x36
        /*0096*/ 	.short	(.L_129 - .L_128)
.L_128:
        /*0098*/ 	.word	0x00000008
.L_129:


//--------------------- .nv.info._Z20buildEmptyBinaryTreeP10RBTreeNodei --------------------------
	.section	.nv.info._Z20buildEmptyBinaryTreeP10RBTreeNodei,"",@"SHT_CUDA_INFO"
	.sectionflags	@""
	.align	4


	//----- nvinfo : EIATTR_CUDA_API_VERSION
	.align		4
        /*0000*/ 	.byte	0x04, 0x37
        /*0002*/ 	.short	(.L_131 - .L_130)
.L_130:
        /*0004*/ 	.word	0x00000082


	//----- nvinfo : EIATTR_KPARAM_INFO
	.align		4
.L_131:
        /*0008*/ 	.byte	0x04, 0x17
        /*000a*/ 	.short	(.L_133 - .L_132)
.L_132:
        /*000c*/ 	.word	0x00000000
        /*0010*/ 	.short	0x0001
        /*0012*/ 	.short	0x0008
        /*0014*/ 	.byte	0x00, 0xf0, 0x11, 0x00


	//----- nvinfo : EIATTR_KPARAM_INFO
	.align		4
.L_133:
        /*0018*/ 	.byte	0x04, 0x17
        /*001a*/ 	.short	(.L_135 - .L_134)
.L_134:
        /*001c*/ 	.word	0x00000000
        /*0020*/ 	.short	0x0000
        /*0022*/ 	.short	0x0000
        /*0024*/ 	.byte	0x00, 0xf5, 0x21, 0x00


	//----- nvinfo : EIATTR_SPARSE_MMA_MASK
	.align		4
.L_135:
        /*0028*/ 	.byte	0x03, 0x50
        /*002a*/ 	.short	0x0000


	//----- nvinfo : EIATTR_MAXREG_COUNT
	.align		4
        /*002c*/ 	.byte	0x03, 0x1b
        /*002e*/ 	.short	0x00ff


	//----- nvinfo : EIATTR_MERCURY_ISA_VERSION
	.align		4
        /*0030*/ 	.byte	0x03, 0x5f
        /*0032*/ 	.short	0x0101


	//----- nvinfo : EIATTR_VRC_CTA_INIT_COUNT
	.align		4
        /*0034*/ 	.byte	0x02, 0x4a
	.zero		1
	.zero		1


	//----- nvinfo : EIATTR_EXIT_INSTR_OFFSETS
	.align		4
        /*0038*/ 	.byte	0x04, 0x1c
        /*003a*/ 	.short	(.L_137 - .L_136)


	//   ....[0]....
.L_136:
        /*003c*/ 	.word	0x00000070


	//   ....[1]....
        /*0040*/ 	.word	0x00000270


	//----- nvinfo : EIATTR_CBANK_PARAM_SIZE
	.align		4
.L_137:
        /*0044*/ 	.byte	0x03, 0x19
        /*0046*/ 	.short	0x000c


	//----- nvinfo : EIATTR_PARAM_CBANK
	.align		4
        /*0048*/ 	.byte	0x04, 0x0a
        /*004a*/ 	.short	(.L_139 - .L_138)
	.align		4
.L_138:
        /*004c*/ 	.word	index@(.nv.constant0._Z20buildEmptyBinaryTreeP10RBTreeNodei)
        /*0050*/ 	.short	0x0380
        /*0052*/ 	.short	0x000c


	//----- nvinfo : EIATTR_SW_WAR
	.align		4
.L_139:
        /*0054*/ 	.byte	0x04, 0x36
        /*0056*/ 	.short	(.L_141 - .L_140)
.L_140:
        /*0058*/ 	.word	0x00000008
.L_141:


//--------------------- .nv.callgraph             --------------------------
	.section	.nv.callgraph,"",@"SHT_CUDA_CALLGRAPH"
	.align	4
	.sectionentsize	8
	.align		4
        /*0000*/ 	.word	0x00000000
	.align		4
        /*0004*/ 	.word	0xffffffff
	.align		4
        /*0008*/ 	.word	index@(_Z8findNodeP10RBTreeNodePii)
	.align		4
        /*000c*/ 	.word	index@(vprintf)
	.align		4
        /*0010*/ 	.word	index@(_Z13printEachNodeP10RBTreeNodei)
	.align		4
        /*0014*/ 	.word	index@(vprintf)
	.align		4
        /*0018*/ 	.word	0x00000000
	.align		4
        /*001c*/ 	.word	0xfffffffe
	.align		4
        /*0020*/ 	.word	0x00000000
	.align		4
        /*0024*/ 	.word	0xfffffffd
	.align		4
        /*0028*/ 	.word	0x00000000
	.align		4
        /*002c*/ 	.word	0xfffffffc


//--------------------- .nv.constant4             --------------------------
	.section	.nv.constant4,"a",@progbits
	.align	8
	.align		8
.nv.constant4:
        /*0000*/ 	.dword	$str
	.align		8
        /*0008*/ 	.dword	$str$1
	.align		8
        /*0010*/ 	.dword	$str$2
	.align		8
        /*0018*/ 	.dword	$str$3
	.align		8
        /*0020*/ 	.dword	vprintf


//--------------------- .text._Z10insertNodeP10RBTreeNodePiS1_S1_i --------------------------
	.section	.text._Z10insertNodeP10RBTreeNodePiS1_S1_i,"ax",@progbits
	.align	128
        .global         _Z10insertNodeP10RBTreeNodePiS1_S1_i
        .type           _Z10insertNodeP10RBTreeNodePiS1_S1_i,@function
        .size           _Z10insertNodeP10RBTreeNodePiS1_S1_i,(.L_x_28 - _Z10insertNodeP10RBTreeNodePiS1_S1_i)
        .other          _Z10insertNodeP10RBTreeNodePiS1_S1_i,@"STO_CUDA_ENTRY STV_DEFAULT"
_Z10insertNodeP10RBTreeNodePiS1_S1_i:
.text._Z10insertNodeP10RBTreeNodePiS1_S1_i:
[----:B------:R-:W-:Y:S01]  /*0000*/  LDC R1, c[0x0][0x37c] ;  /* 0x0000df00ff017b82 */ /* 0x000fe20000000800 */
[----:B------:R-:W0:Y:S07]  /*0010*/  S2R R9, SR_TID.X ;  /* 0x0000000000097919 */ /* 0x000e2e0000002100 */
[----:B------:R-:W0:Y:S01]  /*0020*/  S2UR UR4, SR_CTAID.X ;  /* 0x00000000000479c3 */ /* 0x000e220000002500 */
[----:B------:R-:W1:Y:S07]  /*0030*/  LDCU UR5, c[0x0][0x3a0] ;  /* 0x00007400ff0577ac */ /* 0x000e6e0008000800 */
[----:B------:R-:W0:Y:S02]  /*0040*/  LDC R0, c[0x0][0x360] ;  /* 0x0000d800ff007b82 */ /* 0x000e240000000800 */
[----:B0-----:R-:W-:-:S05]  /*0050*/  IMAD R9, R0, UR4, R9 ;  /* 0x0000000400097c24 */ /* 0x001fca000f8e0209 */
[----:B-1----:R-:W-:-:S13]  /*0060*/  ISETP.GE.AND P0, PT, R9, UR5, PT ;  /* 0x0000000509007c0c */ /* 0x002fda000bf06270 */
[----:B------:R-:W-:Y:S05]  /*0070*/  @P0 EXIT ;  /* 0x000000000000094d */ /* 0x000fea0003800000 */
[----:B------:R-:W0:Y:S01]  /*0080*/  LDCU.64 UR4, c[0x0][0x380] ;  /* 0x00007000ff0477ac */ /* 0x000e220008000a00 */
[----:B------:R-:W1:Y:S01]  /*0090*/  LDC.64 R2, c[0x0][0x390] ;  /* 0x0000e400ff027b82 */ /* 0x000e620000000a00 */
[----:B0-----:R-:W-:-:S04]  /*00a0*/  ISETP.NE.U32.AND P0, PT, RZ, UR4, PT ;  /* 0x00000004ff007c0c */ /* 0x001fc8000bf05070 */
[----:B------:R-:W-:-:S13]  /*00b0*/  ISETP.NE.AND.EX P0, PT, RZ, UR5, PT, P0 ;  /* 0x00000005ff007c0c */ /* 0x000fda000bf05300 */
[----:B------:R-:W-:Y:S05]  /*00c0*/  @!P0 EXIT ;  /* 0x000000000000894d */ /* 0x000fea0003800000 */
[----:B------:R-:W0:Y:S01]  /*00d0*/  LDC.64 R6, c[0x0][0x380] ;  /* 0x0000e000ff067b82 */ /* 0x000e220000000a00 */
[----:B------:R-:W2:Y:S01]  /*00e0*/  LDCU.64 UR4, c[0x0][0x358] ;  /* 0x00006b00ff0477ac */ /* 0x000ea20008000a00 */
[C---:B-1----:R-:W-:Y:S01]  /*00f0*/  IMAD.WIDE R2, R9.reuse, 0x4, R2 ;  /* 0x0000000409027825 */ /* 0x042fe200078e0202 */
[----:B------:R-:W1:Y:S05]  /*0100*/  LDCU.64 UR6, c[0x0][0x380] ;  /* 0x00007000ff0677ac */ /* 0x000e6a0008000a00 */
[----:B------:R-:W3:Y:S01]  /*0110*/  LDC.64 R4, c[0x0][0x398] ;  /* 0x0000e600ff047b82 */ /* 0x000ee20000000a00 */
[----:B--2---:R-:W2:Y:S04]  /*0120*/  LDG.E R0, desc[UR4][R2.64] ;  /* 0x0000000402007981 */ /* 0x004ea8000c1e1900 */
[----:B0-----:R-:W2:Y:S01]  /*0130*/  LDG.E R7, desc[UR4][R6.64] ;  /* 0x0000000406077981 */ /* 0x001ea2000c1e1900 */
[----:B------:R-:W-:Y:S01]  /*0140*/  BSSY.RECONVERGENT B0, `(.L_x_0) ;  /* 0x0000012000007945 */ /* 0x000fe20003800200 */
[----:B---3--:R-:W-:-:S05]  /*0150*/  IMAD.WIDE R4, R9, 0x4, R4 ;  /* 0x0000000409047825 */ /* 0x008fca00078e0204 */
[----:B------:R1:W5:Y:S02]  /*0160*/  LDG.E R9, desc[UR4][R4.64] ;  /* 0x0000000404097981 */ /* 0x000364000c1e1900 */
[----:B-1----:R-:W-:Y:S02]  /*0170*/  IMAD.U32 R4, RZ, RZ, UR6 ;  /* 0x00000006ff047e24 */ /* 0x002fe4000f8e00ff */
[----:B------:R-:W-:Y:S01]  /*0180*/  IMAD.U32 R5, RZ, RZ, UR7 ;  /* 0x00000007ff057e24 */ /* 0x000fe2000f8e00ff */
[----:B--2---:R-:W-:-:S13]  /*0190*/  ISETP.NE.AND P0, PT, R7, R0, PT ;  /* 0x000000000700720c */ /* 0x004fda0003f05270 */
[----:B------:R-:W-:Y:S05]  /*01a0*/  @!P0 BRA `(.L_x_1) ;  /* 0x00000000002c8947 */ /* 0x000fea0003800000 */
.L_x_2:
[----:B------:R-:W-:-:S13]  /*01b0*/  ISETP.GT.AND P0, PT, R7, R0, PT ;  /* 0x000000000700720c */ /* 0x000fda0003f04270 */
[----:B------:R-:W2:Y:S04]  /*01c0*/  @P0 LDG.E.64 R2, desc[UR4][R4.64+0x10] ;  /* 0x0000100404020981 */ /* 0x000ea8000c1e1b00 */
[----:B------:R-:W2:Y:S02]  /*01d0*/  @!P0 LDG.E.64 R2, desc[UR4][R4.64+0x18] ;  /* 0x0000180404028981 */ /* 0x000ea4000c1e1b00 */
[----:B--2---:R-:W-:-:S04]  /*01e0*/  ISETP.NE.U32.AND P0, PT, R2, RZ, PT ;  /* 0x000000ff0200720c */ /* 0x004fc80003f05070 */
[----:B------:R-:W-:-:S13]  /*01f0*/  ISETP.NE.AND.EX P0, PT, R3, RZ, PT, P0 ;  /* 0x000000ff0300720c */ /* 0x000fda0003f05300 */
[----:B------:R-:W-:Y:S05]  /*0200*/  @!P0 EXIT ;  /* 0x000000000000894d */ /* 0x000fea0003800000 */
[----:B------:R-:W2:Y:S01]  /*0210*/  LDG.E R7, desc[UR4][R2.64] ;  /* 0x0000000402077981 */ /* 0x000ea2000c1e1900 */
[----:B------:R-:W-:Y:S01]  /*0220*/  MOV R4, R2 ;  /* 0x0000000200047202 */ /* 0x000fe20000000f00 */
[----:B------:R-:W-:Y:S01]  /*0230*/  IMAD.MOV.U32 R5, RZ, RZ, R3 ;  /* 0x000000ffff057224 */ /* 0x000fe200078e0003 */
[----:B--2---:R-:W-:-:S13]  /*0240*/  ISETP.NE.AND P0, PT, R7, R0, PT ;  /* 0x000000000700720c */ /* 0x004fda0003f05270 */
[----:B------:R-:W-:Y:S05]  /*0250*/  @P0 BRA `(.L_x_2) ;  /* 0xfffffffc00d40947 */ /* 0x000fea000383ffff */
.L_x_1:
[----:B------:R-:W-:Y:S05]  /*0260*/  BSYNC.RECONVERGENT B0 ;  /* 0x0000000000007941 */ /* 0x000fea0003800200 */
.L_x_0:
[----:B------:R-:W-:Y:S01]  /*0270*/  IMAD.MOV.U32 R6, RZ, RZ, R4 ;  /* 0x000000ffff067224 */ /* 0x000fe200078e0004 */
[----:B------:R-:W-:Y:S01]  /*0280*/  MOV R7, R5 ;  /* 0x0000000500077202 */ /* 0x000fe20000000f00 */
[----:B------:R-:W0:Y:S04]  /*0290*/  LDC.64 R2, c[0x0][0x388] ;  /* 0x0000e200ff027b82 */ /* 0x000e280000000a00 */
[----:B------:R1:W5:Y:S01]  /*02a0*/  LDG.E R11, desc[UR4][R6.64+0x4] ;  /* 0x00000404060b7981 */ /* 0x000362000c1e1900 */
[----:B------:R-:W-:Y:S01]  /*02b0*/  BSSY.RECONVERGENT B0, `(.L_x_3) ;  /* 0x0000007000007945 */ /* 0x000fe20003800200 */
.L_x_4:
[----:B0----5:R-:W-:-:S05]  /*02c0*/  IMAD.WIDE R4, R11, 0x4, R2 ;  /* 0x000000040b047825 */ /* 0x021fca00078e0202 */
[----:B------:R-:W2:Y:S01]  /*02d0*/  LDG.E R0, desc[UR4][R4.64] ;  /* 0x0000000404007981 */ /* 0x000ea2000c1e1900 */
[----:B------:R-:W-:Y:S01]  /*02e0*/  IMAD.MOV.U32 R13, RZ, RZ, R11 ;  /* 0x000000ffff0d7224 */ /* 0x000fe200078e000b */
[----:B------:R-:W-:Y:S02]  /*02f0*/  IADD3 R11, PT, PT, R11, 0x1, RZ ;  /* 0x000000010b0b7810 */ /* 0x000fe40007ffe0ff */
[----:B--2---:R-:W-:-:S13]  /*0300*/  ISETP.NE.AND P0, PT, R0, RZ, PT ;  /* 0x000000ff0000720c */ /* 0x004fda0003f05270 */
[----:B------:R-:W-:Y:S05]  /*0310*/  @P0 BRA `(.L_x_4) ;  /* 0xfffffffc00e80947 */ /* 0x000fea000383ffff */
[----:B------:R-:W-:Y:S05]  /*0320*/  BSYNC.RECONVERGENT B0 ;  /* 0x0000000000007941 */ /* 0x000fea0003800200 */
.L_x_3:
[----:B------:R-:W-:Y:S04]  /*0330*/  STG.E desc[UR4][R4.64], R9 ;  /* 0x0000000904007986 */ /* 0x000fe8000c101904 */
[----:B------:R-:W-:Y:S01]  /*0340*/  STG.E desc[UR4][R6.64+0x4], R13 ;  /* 0x0000040d06007986 */ /* 0x000fe2000c101904 */
[----:B------:R-:W-:Y:S05]  /*0350*/  EXIT ;  /* 0x000000000000794d */ /* 0x000fea0003800000 */
.L_x_5:
[----:B------:R-:W-:-:S00]  /*0360*/  BRA `(.L_x_5) ;  /* 0xfffffffc00fc7947 */ /* 0x000fc0000383ffff */
[----:B------:R-:W-:-:S00]  /*0370*/  NOP ;  /* 0x0000000000007918 */ /* 0x000fc00000000000 */
        /* <DEDUP_REMOVED lines=8> */
.L_x_28:


//--------------------- .text._Z8findNodeP10RBTreeNodePii --------------------------
	.section	.text._Z8findNodeP10RBTreeNodePii,"ax",@progbits
	.align	128
        .global         _Z8findNodeP10RBTreeNodePii
        .type           _Z8findNodeP10RBTreeNodePii,@function
        .size           _Z8findNodeP10RBTreeNodePii,(.L_x_29 - _Z8findNodeP10RBTreeNodePii)
        .other          _Z8findNodeP10RBTreeNodePii,@"STO_CUDA_ENTRY STV_DEFAULT"
_Z8findNodeP10RBTreeNodePii:
.text._Z8findNodeP10RBTreeNodePii:
[----:B------:R-:W0:Y:S01]  /*0000*/  LDC R1, c[0x0][0x37c] ;  /* 0x0000df00ff017b82 */ /* 0x000e220000000800 */
[----:B------:R-:W1:Y:S01]  /*0010*/  S2R R5, SR_TID.X ;  /* 0x0000000000057919 */ /* 0x000e620000002100 */
[----:B------:R-:W2:Y:S06]  /*0020*/  LDCU UR5, c[0x0][0x2fc] ;  /* 0x00005f80ff0577ac */ /* 0x000eac0008000800 */
[----:B------:R-:W1:Y:S01]  /*0030*/  S2UR UR6, SR_CTAID.X ;  /* 0x00000000000679c3 */ /* 0x000e620000002500 */
[----:B0-----:R-:W-:Y:S01]  /*0040*/  VIADD R1, R1, 0xffffffe8 ;  /* 0xffffffe801017836 */ /* 0x001fe20000000000 */
[----:B------:R-:W0:Y:S01]  /*0050*/  LDCU UR7, c[0x0][0x390] ;  /* 0x00007200ff0777ac */ /* 0x000e220008000800 */
[----:B------:R-:W3:Y:S05]  /*0060*/  LDCU UR4, c[0x0][0x2f8] ;  /* 0x00005f00ff0477ac */ /* 0x000eea0008000800 */
[----:B------:R-:W1:Y:S01]  /*0070*/  LDC R0, c[0x0][0x360] ;  /* 0x0000d800ff007b82 */ /* 0x000e620000000800 */
[----:B---3--:R-:W-:-:S05]  /*0080*/  IADD3 R6, P1, PT, R1, UR4, RZ ;  /* 0x0000000401067c10 */ /* 0x008fca000ff3e0ff */
[----:B--2---:R-:W-:Y:S02]  /*0090*/  IMAD.X R7, RZ, RZ, UR5, P1 ;  /* 0x00000005ff077e24 */ /* 0x004fe400088e06ff */
[----:B-1----:R-:W-:-:S05]  /*00a0*/  IMAD R5, R0, UR6, R5 ;  /* 0x0000000600057c24 */ /* 0x002fca000f8e0205 */
[----:B0-----:R-:W-:-:S13]  /*00b0*/  ISETP.GE.AND P0, PT, R5, UR7, PT ;  /* 0x0000000705007c0c */ /* 0x001fda000bf06270 */
[----:B------:R-:W-:Y:S05]  /*00c0*/  @P0 EXIT ;  /* 0x000000000000094d */ /* 0x000fea0003800000 */
[----:B------:R-:W0:Y:S01]  /*00d0*/  LDC.64 R2, c[0x0][0x388] ;  /* 0x0000e200ff027b82 */ /* 0x000e220000000a00 */
[----:B------:R-:W1:Y:S01]  /*00e0*/  LDCU.64 UR36, c[0x0][0x358] ;  /* 0x00006b00ff2477ac */ /* 0x000e620008000a00 */
[----:B------:R-:W2:Y:S01]  /*00f0*/  LDCU.64 UR4, c[0x0][0x380] ;  /* 0x00007000ff0477ac */ /* 0x000ea20008000a00 */
[----:B0-----:R-:W-:-:S06]  /*0100*/  IMAD.WIDE R2, R5, 0x4, R2 ;  /* 0x0000000405027825 */ /* 0x001fcc00078e0202 */
[----:B-1----:R0:W5:Y:S01]  /*0110*/  LDG.E R2, desc[UR36][R2.64] ;  /* 0x0000002402027981 */ /* 0x002162000c1e1900 */
[----:B--2---:R-:W-:-:S04]  /*0120*/  UISETP.NE.U32.AND UP0, UPT, UR4, URZ, UPT ;  /* 0x000000ff0400728c */ /* 0x004fc8000bf05070 */
[----:B------:R-:W-:-:S09]  /*0130*/  UISETP.NE.AND.EX UP0, UPT, UR5, URZ, UPT, UP0 ;  /* 0x000000ff0500728c */ /* 0x000fd2000bf05300 */
[----:B0-----:R-:W-:Y:S05]  /*0140*/  BRA.U !UP0, `(.L_x_6) ;  /* 0x0000000108547547 */ /* 0x001fea000b800000 */
[----:B------:R-:W0:Y:S02]  /*0150*/  LDCU.64 UR4, c[0x0][0x380] ;  /* 0x00007000ff0477ac */ /* 0x000e240008000a00 */
[----:B0-----:R-:W-:Y:S02]  /*0160*/  IMAD.U32 R4, RZ, RZ, UR4 ;  /* 0x00000004ff047e24 */ /* 0x001fe4000f8e00ff */
[----:B------:R-:W-:-:S05]  /*0170*/  IMAD.U32 R5, RZ, RZ, UR5 ;  /* 0x00000005ff057e24 */ /* 0x000fca000f8e00ff */
[----:B------:R-:W2:Y:S01]  /*0180*/  LD.E R3, desc[UR36][R4.64] ;  /* 0x0000002404037980 */ /* 0x000ea2000c101900 */
[----:B------:R-:W-:Y:S01]  /*0190*/  BSSY.RECONVERGENT B7, `(.L_x_7) ;  /* 0x000001a000077945 */ /* 0x000fe20003800200 */
[----:B--2--5:R-:W-:-:S13]  /*01a0*/  ISETP.NE.AND P0, PT, R3, R2, PT ;  /* 0x000000020300720c */ /* 0x024fda0003f05270 */
[----:B------:R-:W-:Y:S05]  /*01b0*/  @!P0 BRA `(.L_x_8) ;  /* 0x00000000005c8947 */ /* 0x000fea0003800000 */
[----:B------:R-:W-:Y:S01]  /*01c0*/  BSSY.RECONVERGENT B6, `(.L_x_9) ;  /* 0x000000c000067945 */ /* 0x000fe20003800200 */
.L_x_10:
[----:B------:R-:W-:Y:S01]  /*01d0*/  ISETP.GT.AND P0, PT, R3, R2, PT ;  /* 0x000000020300720c */ /* 0x000fe20003f04270 */
[----:B------:R-:W-:Y:S01]  /*01e0*/  IMAD.MOV.U32 R9, RZ, RZ, R5 ;  /* 0x000000ffff097224 */ /* 0x000fe200078e0005 */
[----:B------:R-:W-:-:S11]  /*01f0*/  MOV R8, R4 ;  /* 0x0000000400087202 */ /* 0x000fd60000000f00 */
[----:B------:R-:W2:Y:S04]  /*0200*/  @P0 LD.E.64 R4, desc[UR36][R4.64+0x10] ;  /* 0x0000102404040980 */ /* 0x000ea8000c101b00 */
[----:B------:R-:W2:Y:S02]  /*0210*/  @!P0 LD.E.64 R4, desc[UR36][R8.64+0x18] ;  /* 0x0000182408048980 */ /* 0x000ea4000c101b00 */
[----:B--2---:R-:W-:-:S04]  /*0220*/  ISETP.NE.U32.AND P0, PT, R4, RZ, PT ;  /* 0x000000ff0400720c */ /* 0x004fc80003f05070 */
[----:B------:R-:W-:-:S13]  /*0230*/  ISETP.NE.AND.EX P0, PT, R5, RZ, PT, P0 ;  /* 0x000000ff0500720c */ /* 0x000fda0003f05300 */
[----:B------:R-:W-:Y:S05]  /*0240*/  @!P0 BRA `(.L_x_6) ;  /* 0x0000000000148947 */ /* 0x000fea0003800000 */
[----:B------:R-:W2:Y:S02]  /*0250*/  LD.E R3, desc[UR36][R4.64] ;  /* 0x0000002404037980 */ /* 0x000ea4000c101900 */
[----:B--2---:R-:W-:-:S13]  /*0260*/  ISETP.NE.AND P0, PT, R3, R2, PT ;  /* 0x000000020300720c */ /* 0x004fda0003f05270 */
[----:B------:R-:W-:Y:S05]  /*0270*/  @P0 BRA `(.L_x_10) ;  /* 0xfffffffc00d40947 */ /* 0x000fea000383ffff */
[----:B------:R-:W-:Y:S05]  /*0280*/  BSYNC.RECONVERGENT B6 ;  /* 0x0000000000067941 */ /* 0x000fea0003800200 */
.L_x_9:
[----:B------:R-:W-:Y:S05]  /*0290*/  BRA `(.L_x_8) ;  /* 0x0000000000247947 */ /* 0x000fea0003800000 */
.L_x_6:
[----:B------:R-:W-:Y:S01]  /*02a0*/  MOV R0, 0x20 ;  /* 0x0000002000007802 */ /* 0x000fe20000000f00 */
[----:B-----5:R0:W-:Y:S01]  /*02b0*/  STL [R1], R2 ;  /* 0x0000000201007387 */ /* 0x0201e20000100800 */
[----:B------:R-:W1:Y:S02]  /*02c0*/  LDCU.64 UR4, c[0x4][0x18] ;  /* 0x01000300ff0477ac */ /* 0x000e640008000a00 */
[----:B------:R0:W2:Y:S01]  /*02d0*/  LDC.64 R8, c[0x4][R0] ;  /* 0x0100000000087b82 */ /* 0x0000a20000000a00 */
[----:B-1----:R-:W-:Y:S02]  /*02e0*/  IMAD.U32 R4, RZ, RZ, UR4 ;  /* 0x00000004ff047e24 */ /* 0x002fe4000f8e00ff */
[----:B0-----:R-:W-:-:S07]  /*02f0*/  IMAD.U32 R5, RZ, RZ, UR5 ;  /* 0x00000005ff057e24 */ /* 0x001fce000f8e00ff */
[----:B------:R-:W-:-:S07]  /*0300*/  LEPC R20, `(.L_x_11) ;  /* 0x000000001014794e */ /* 0x000fce0000000000 */
[----:B--2---:R-:W-:Y:S05]  /*0310*/  CALL.ABS.NOINC R8 ;  /* 0x0000000008007343 */ /* 0x004fea0003c00000 */
.L_x_11:
[----:B------:R-:W-:Y:S05]  /*0320*/  EXIT ;  /* 0x000000000000794d */ /* 0x000fea0003800000 */
.L_x_8:
[----:B------:R-:W-:Y:S05]  /*0330*/  BSYNC.RECONVERGENT B7 ;  /* 0x0000000000077941 */ /* 0x000fea0003800200 */
.L_x_7:
[----:B------:R-:W2:Y:S01]  /*0340*/  LD.E.U8 R0, desc[UR36][R4.64+0xc] ;  /* 0x00000c2404007980 */ /* 0x000ea2000c101100 */
[----:B------:R-:W0:Y:S03]  /*0350*/  LDC.64 R10, c[0x4][0x8] ;  /* 0x01000200ff0a7b82 */ /* 0x000e260000000a00 */
[----:B------:R-:W3:Y:S04]  /*0360*/  LD.E R8, desc[UR36][R4.64+0x4] ;  /* 0x0000042404087980 */ /* 0x000ee8000c101900 */
[----:B------:R1:W3:Y:S01]  /*0370*/  LD.E R9, desc[UR36][R4.64+0x8] ;  /* 0x0000082404097980 */ /* 0x0002e2000c101900 */
[----:B------:R-:W-:Y:S01]  /*0380*/  MOV R3, R2 ;  /* 0x0000000200037202 */ /* 0x000fe20000000f00 */
[----:B------:R-:W1:Y:S04]  /*0390*/  LDCU.64 UR4, c[0x4][0x10] ;  /* 0x01000200ff0477ac */ /* 0x000e680008000a00 */
[----:B------:R4:W-:Y:S01]  /*03a0*/  STL.64 [R1], R2 ;  /* 0x0000000201007387 */ /* 0x0009e20000100a00 */
[----:B-1----:R-:W-:Y:S01]  /*03b0*/  MOV R4, UR4 ;  /* 0x0000000400047c02 */ /* 0x002fe20008000f00 */
[----:B------:R-:W-:Y:S01]  /*03c0*/  IMAD.U32 R5, RZ, RZ, UR5 ;  /* 0x00000005ff057e24 */ /* 0x000fe2000f8e00ff */
[----:B--2---:R-:W-:-:S02]  /*03d0*/  ISETP.NE.AND P0, PT, R0, RZ, PT ;  /* 0x000000ff0000720c */ /* 0x004fc40003f05270 */
[----:B------:R-:W-:Y:S01]  /*03e0*/  MOV R0, 0x20 ;  /* 0x0000002000007802 */ /* 0x000fe20000000f00 */
[----:B---3--:R1:W-:Y:S10]  /*03f0*/  STL.64 [R1+0x8], R8 ;  /* 0x0000080801007387 */ /* 0x0083f40000100a00 */
[----:B0-----:R-:W4:Y:S08]  /*0400*/  @P0 LDC R10, c[0x4][RZ] ;  /* 0x01000000ff0a0b82 */ /* 0x001f300000000800 */
[----:B------:R-:W0:Y:S01]  /*0410*/  @P0 LDC R11, c[0x4][0x4] ;  /* 0x01000100ff0b0b82 */ /* 0x000e220000000800 */
[----:B----4-:R-:W-:-:S02]  /*0420*/  IMAD.MOV.U32 R2, RZ, RZ, R10 ;  /* 0x000000ffff027224 */ /* 0x010fc400078e000a */
[----:B0-----:R-:W-:-:S05]  /*0430*/  IMAD.MOV.U32 R3, RZ, RZ, R11 ;  /* 0x000000ffff037224 */ /* 0x001fca00078e000b */
[----:B------:R1:W0:Y:S01]  /*0440*/  LDC.64 R10, c[0x4][R0] ;  /* 0x01000000000a7b82 */ /* 0x0002220000000a00 */
[----:B------:R1:W-:Y:S02]  /*0450*/  STL.64 [R1+0x10], R2 ;  /* 0x0000100201007387 */ /* 0x0003e40000100a00 */
[----:B------:R-:W-:-:S07]  /*0460*/  LEPC R20, `(.L_x_12) ;  /* 0x000000001014794e */ /* 0x000fce0000000000 */
[----:B01----:R-:W-:Y:S05]  /*0470*/  CALL.ABS.NOINC R10 ;  /* 0x000000000a007343 */ /* 0x003fea0003c00000 */
.L_x_12:
[----:B------:R-:W-:Y:S05]  /*0480*/  EXIT ;  /* 0x000000000000794d */ /* 0x000fea0003800000 */
.L_x_13:
        /* <DEDUP_REMOVED lines=15> */
.L_x_29:


//--------------------- .text._Z13printEachNodeP10RBTreeNodei --------------------------
	.section	.text._Z13printEachNodeP10RBTreeNodei,"ax",@progbits
	.align	128
        .global         _Z13printEachNodeP10RBTreeNodei
        .type           _Z13printEachNodeP10RBTreeNodei,@function
        .size           _Z13printEachNodeP10RBTreeNodei,(.L_x_30 - _Z13printEachNodeP10RBTreeNodei)
        .other          _Z13printEachNodeP10RBTreeNodei,@"STO_CUDA_ENTRY STV_DEFAULT"
_Z13printEachNodeP10RBTreeNodei:
.text._Z13printEachNodeP10RBTreeNodei:
[----:B------:R-:W0:Y:S01]  /*0000*/  LDC R1, c[0x0][0x37c] ;  /* 0x0000df00ff017b82 */ /* 0x000e220000000800 */
[----:B------:R-:W1:Y:S01]  /*0010*/  S2R R2, SR_TID.X ;  /* 0x0000000000027919 */ /* 0x000e620000002100 */
[----:B------:R-:W2:Y:S06]  /*0020*/  LDCU UR5, c[0x0][0x2fc] ;  /* 0x00005f80ff0577ac */ /* 0x000eac0008000800 */
[----:B------:R-:W1:Y:S01]  /*0030*/  S2UR UR6, SR_CTAID.X ;  /* 0x00000000000679c3 */ /* 0x000e620000002500 */
[----:B0-----:R-:W-:Y:S01]  /*0040*/  VIADD R1, R1, 0xffffffe8 ;  /* 0xffffffe801017836 */ /* 0x001fe20000000000 */
[----:B------:R-:W0:Y:S01]  /*0050*/  LDCU.64 UR8, c[0x0][0x380] ;  /* 0x00007000ff0877ac */ /* 0x000e220008000a00 */
[----:B------:R-:W3:Y:S05]  /*0060*/  LDCU UR7, c[0x0][0x388] ;  /* 0x00007100ff0777ac */ /* 0x000eea0008000800 */
[----:B------:R-:W1:Y:S01]  /*0070*/  LDC R3, c[0x0][0x360] ;  /* 0x0000d800ff037b82 */ /* 0x000e620000000800 */
[----:B------:R-:W4:Y:S01]  /*0080*/  LDCU UR4, c[0x0][0x2f8] ;  /* 0x00005f00ff0477ac */ /* 0x000f220008000800 */
[----:B0-----:R-:W-:-:S04]  /*0090*/  ISETP.NE.U32.AND P0, PT, RZ, UR8, PT ;  /* 0x00000008ff007c0c */ /* 0x001fc8000bf05070 */
[----:B------:R-:W-:Y:S02]  /*00a0*/  ISETP.NE.AND.EX P0, PT, RZ, UR9, PT, P0 ;  /* 0x00000009ff007c0c */ /* 0x000fe4000bf05300 */
[----:B----4-:R-:W-:Y:S01]  /*00b0*/  IADD3 R6, P1, PT, R1, UR4, RZ ;  /* 0x0000000401067c10 */ /* 0x010fe2000ff3e0ff */
[----:B-1----:R-:W-:-:S04]  /*00c0*/  IMAD R2, R3, UR6, R2 ;  /* 0x0000000603027c24 */ /* 0x002fc8000f8e0202 */
[----:B--2---:R-:W-:Y:S01]  /*00d0*/  IMAD.X R7, RZ, RZ, UR5, P1 ;  /* 0x00000005ff077e24 */ /* 0x004fe200088e06ff */
[----:B---3--:R-:W-:-:S13]  /*00e0*/  ISETP.GT.OR P0, PT, R2, UR7, !P0 ;  /* 0x0000000702007c0c */ /* 0x008fda000c704670 */
[----:B------:R-:W-:Y:S05]  /*00f0*/  @P0 EXIT ;  /* 0x000000000000094d */ /* 0x000fea0003800000 */
[----:B------:R-:W0:Y:S01]  /*0100*/  LDCU.64 UR6, c[0x0][0x380] ;  /* 0x00007000ff0677ac */ /* 0x000e220008000a00 */
[----:B------:R-:W1:Y:S01]  /*0110*/  LDCU.64 UR4, c[0x0][0x358] ;  /* 0x00006b00ff0477ac */ /* 0x000e620008000a00 */
[----:B0-----:R-:W-:Y:S02]  /*0120*/  IMAD.U32 R4, RZ, RZ, UR6 ;  /* 0x00000006ff047e24 */ /* 0x001fe4000f8e00ff */
[----:B------:R-:W-:-:S05]  /*0130*/  IMAD.U32 R5, RZ, RZ, UR7 ;  /* 0x00000007ff057e24 */ /* 0x000fca000f8e00ff */
[----:B-1----:R-:W2:Y:S01]  /*0140*/  LD.E R3, desc[UR4][R4.64] ;  /* 0x0000000404037980 */ /* 0x002ea2000c101900 */
[----:B------:R-:W-:Y:S01]  /*0150*/  BSSY.RECONVERGENT B0, `(.L_x_14) ;  /* 0x000000e000007945 */ /* 0x000fe20003800200 */
[----:B--2---:R-:W-:-:S13]  /*0160*/  ISETP.NE.AND P0, PT, R3, R2, PT ;  /* 0x000000020300720c */ /* 0x004fda0003f05270 */
[----:B------:R-:W-:Y:S05]  /*0170*/  @!P0 BRA `(.L_x_15) ;  /* 0x00000000002c8947 */ /* 0x000fea0003800000 */
.L_x_16:
[----:B------:R-:W-:Y:S01]  /*0180*/  ISETP.GT.AND P0, PT, R3, R2, PT ;  /* 0x000000020300720c */ /* 0x000fe20003f04270 */
[----:B------:R-:W-:Y:S02]  /*0190*/  IMAD.MOV.U32 R8, RZ, RZ, R4 ;  /* 0x000000ffff087224 */ /* 0x000fe400078e0004 */
[----:B------:R-:W-:-:S10]  /*01a0*/  IMAD.MOV.U32 R9, RZ, RZ, R5 ;  /* 0x000000ffff097224 */ /* 0x000fd400078e0005 */
[----:B------:R-:W2:Y:S04]  /*01b0*/  @P0 LD.E.64 R4, desc[UR4][R4.64+0x10] ;  /* 0x0000100404040980 */ /* 0x000ea8000c101b00 */
[----:B------:R-:W2:Y:S02]  /*01c0*/  @!P0 LD.E.64 R4, desc[UR4][R8.64+0x18] ;  /* 0x0000180408048980 */ /* 0x000ea4000c101b00 */
[----:B--2---:R-:W-:-:S04]  /*01d0*/  ISETP.NE.U32.AND P0, PT, R4, RZ, PT ;  /* 0x000000ff0400720c */ /* 0x004fc80003f05070 */
[----:B------:R-:W-:-:S13]  /*01e0*/  ISETP.NE.AND.EX P0, PT, R5, RZ, PT, P0 ;  /* 0x000000ff0500720c */ /* 0x000fda0003f05300 */
[----:B------:R-:W-:Y:S05]  /*01f0*/  @!P0 EXIT ;  /* 0x000000000000894d */ /* 0x000fea0003800000 */
[----:B------:R-:W2:Y:S02]  /*0200*/  LD.E R3, desc[UR4][R4.64] ;  /* 0x0000000404037980 */ /* 0x000ea4000c101900 */
[----:B--2---:R-:W-:-:S13]  /*0210*/  ISETP.NE.AND P0, PT, R3, R2, PT ;  /* 0x000000020300720c */ /* 0x004fda0003f05270 */
[----:B------:R-:W-:Y:S05]  /*0220*/  @P0 BRA `(.L_x_16) ;  /* 0xfffffffc00d40947 */ /* 0x000fea000383ffff */
.L_x_15:
[----:B------:R-:W-:Y:S05]  /*0230*/  BSYNC.RECONVERGENT B0 ;  /* 0x0000000000007941 */ /* 0x000fea0003800200 */
.L_x_14:
[----:B------:R-:W2:Y:S01]  /*0240*/  LD.E.U8 R0, desc[UR4][R4.64+0xc] ;  /* 0x00000c0404007980 */ /* 0x000ea2000c101100 */
[----:B------:R-:W0:Y:S03]  /*0250*/  LDC.64 R10, c[0x4][0x8] ;  /* 0x01000200ff0a7b82 */ /* 0x000e260000000a00 */
[----:B------:R-:W3:Y:S04]  /*0260*/  LD.E R8, desc[UR4][R4.64+0x4] ;  /* 0x0000040404087980 */ /* 0x000ee8000c101900 */
[----:B------:R1:W3:Y:S01]  /*0270*/  LD.E R9, desc[UR4][R4.64+0x8] ;  /* 0x0000080404097980 */ /* 0x0002e2000c101900 */
[----:B------:R-:W-:Y:S01]  /*0280*/  IMAD.MOV.U32 R3, RZ, RZ, R2 ;  /* 0x000000ffff037224 */ /* 0x000fe200078e0002 */
[----:B------:R-:W1:Y:S04]  /*0290*/  LDCU.64 UR4, c[0x4][0x10] ;  /* 0x01000200ff0477ac */ /* 0x000e680008000a00 */
[----:B------:R4:W-:Y:S01]  /*02a0*/  STL.64 [R1], R2 ;  /* 0x0000000201007387 */ /* 0x0009e20000100a00 */
[----:B-1----:R-:W-:-:S02]  /*02b0*/  IMAD.U32 R4, RZ, RZ, UR4 ;  /* 0x00000004ff047e24 */ /* 0x002fc4000f8e00ff */
[----:B------:R-:W-:Y:S01]  /*02c0*/  IMAD.U32 R5, RZ, RZ, UR5 ;  /* 0x00000005ff057e24 */ /* 0x000fe2000f8e00ff */
[----:B--2---:R-:W-:Y:S02]  /*02d0*/  ISETP.NE.AND P0, PT, R0, RZ, PT ;  /* 0x000000ff0000720c */ /* 0x004fe40003f05270 */
        /* <DEDUP_REMOVED lines=10> */
.L_x_17:
[----:B------:R-:W-:Y:S05]  /*0380*/  EXIT ;  /* 0x000000000000794d */ /* 0x000fea0003800000 */
.L_x_18:
        /* <DEDUP_REMOVED lines=15> */
.L_x_30:


//--------------------- .text._Z10colorNodesP10RBTreeNodei --------------------------
	.section	.text._Z10colorNodesP10RBTreeNodei,"ax",@progbits
	.align	128
        .global         _Z10colorNodesP10RBTreeNodei
        .type           _Z10colorNodesP10RBTreeNodei,@function
        .size           _Z10colorNodesP10RBTreeNodei,(.L_x_31 - _Z10colorNodesP10RBTreeNodei)
        .other          _Z10colorNodesP10RBTreeNodei,@"STO_CUDA_ENTRY STV_DEFAULT"
_Z10colorNodesP10RBTreeNodei:
.text._Z10colorNodesP10RBTreeNodei:
        /* <DEDUP_REMOVED lines=8> */
[----:B------:R-:W0:Y:S01]  /*0080*/  LDC.64 R2, c[0x0][0x380] ;  /* 0x0000e000ff027b82 */ /* 0x000e220000000a00 */
[----:B------:R-:W1:Y:S01]  /*0090*/  LDCU.64 UR4, c[0x0][0x358] ;  /* 0x00006b00ff0477ac */ /* 0x000e620008000a00 */
[C---:B------:R-:W-:Y:S01]  /*00a0*/  LOP3.LUT R7, R5.reuse, 0x1, RZ, 0xc, !PT ;  /* 0x0000000105077812 */ /* 0x040fe200078e0cff */
[----:B0-----:R-:W-:-:S05]  /*00b0*/  IMAD.WIDE R2, R5, 0x28, R2 ;  /* 0x0000002805027825 */ /* 0x001fca00078e0202 */
[----:B-1----:R-:W-:Y:S01]  /*00c0*/  STG.E.U8 desc[UR4][R2.64+0xc], R7 ;  /* 0x00000c0702007986 */ /* 0x002fe2000c101104 */
[----:B------:R-:W-:Y:S05]  /*00d0*/  EXIT ;  /* 0x000000000000794d */ /* 0x000fea0003800000 */
.L_x_19:
        /* <DEDUP_REMOVED lines=10> */
.L_x_31:


//--------------------- .text._Z19storeItemsIntoNodesP10RBTreeNodePiS1_ii --------------------------
	.section	.text._Z19storeItemsIntoNodesP10RBTreeNodePiS1_ii,"ax",@progbits
	.align	128
        .global         _Z19storeItemsIntoNodesP10RBTreeNodePiS1_ii
        .type           _Z19storeItemsIntoNodesP10RBTreeNodePiS1_ii,@function
        .size           _Z19storeItemsIntoNodesP10RBTreeNodePiS1_ii,(.L_x_32 - _Z19storeItemsIntoNodesP10RBTreeNodePiS1_ii)
        .other          _Z19storeItemsIntoNodesP10RBTreeNodePiS1_ii,@"STO_CUDA_ENTRY STV_DEFAULT"
_Z19storeItemsIntoNodesP10RBTreeNodePiS1_ii:
.text._Z19storeItemsIntoNodesP10RBTreeNodePiS1_ii:
        /* <DEDUP_REMOVED lines=8> */
[----:B------:R-:W-:Y:S01]  /*0080*/  VIADD R2, R0, 0x1 ;  /* 0x0000000100027836 */ /* 0x000fe20000000000 */
[----:B------:R-:W-:Y:S01]  /*0090*/  BSSY.RECONVERGENT B0, `(.L_x_20) ;  /* 0x000000a000007945 */ /* 0x000fe20003800200 */
[----:B------:R-:W-:-:S03]  /*00a0*/  IMAD.MOV.U32 R4, RZ, RZ, RZ ;  /* 0x000000ffff047224 */ /* 0x000fc600078e00ff */
[----:B------:R-:W-:-:S13]  /*00b0*/  ISETP.GE.U32.AND P0, PT, R2, 0x2, PT ;  /* 0x000000020200780c */ /* 0x000fda0003f06070 */
[----:B------:R-:W-:Y:S05]  /*00c0*/  @!P0 BRA `(.L_x_21) ;  /* 0x0000000000188947 */ /* 0x000fea0003800000 */
[----:B------:R-:W-:Y:S02]  /*00d0*/  IMAD.MOV.U32 R4, RZ, RZ, RZ ;  /* 0x000000ffff047224 */ /* 0x000fe400078e00ff */
[----:B------:R-:W-:-:S07]  /*00e0*/  IMAD.MOV.U32 R3, RZ, RZ, R2 ;  /* 0x000000ffff037224 */ /* 0x000fce00078e0002 */
.L_x_22:
[----:B------:R-:W-:Y:S01]  /*00f0*/  SHF.R.S32.HI R3, RZ, 0x1, R3 ;  /* 0x00000001ff037819 */ /* 0x000fe20000011403 */
[----:B------:R-:W-:-:S03]  /*0100*/  VIADD R4, R4, 0x1 ;  /* 0x0000000104047836 */ /* 0x000fc60000000000 */
[----:B------:R-:W-:-:S13]  /*0110*/  ISETP.GE.U32.AND P0, PT, R3, 0x2, PT ;  /* 0x000000020300780c */ /* 0x000fda0003f06070 */
[----:B------:R-:W-:Y:S05]  /*0120*/  @P0 BRA `(.L_x_22) ;  /* 0xfffffffc00f00947 */ /* 0x000fea000383ffff */
.L_x_21:
[----:B------:R-:W-:Y:S05]  /*0130*/  BSYNC.RECONVERGENT B0 ;  /* 0x0000000000007941 */ /* 0x000fea0003800200 */
.L_x_20:
[----:B------:R-:W0:Y:S01]  /*0140*/  LDCU UR6, c[0x0][0x398] ;  /* 0x00007300ff0677ac */ /* 0x000e220008000800 */
[----:B------:R-:W-:Y:S01]  /*0150*/  IMAD.MOV.U32 R3, RZ, RZ, 0x1 ;  /* 0x00000001ff037424 */ /* 0x000fe200078e00ff */
[----:B------:R-:W-:Y:S01]  /*0160*/  UMOV UR4, URZ ;  /* 0x000000ff00047c82 */ /* 0x000fe20008000000 */
[----:B0-----:R-:W-:-:S09]  /*0170*/  UISETP.GE.U32.AND UP0, UPT, UR6, 0x2, UPT ;  /* 0x000000020600788c */ /* 0x001fd2000bf06070 */
[----:B------:R-:W-:Y:S05]  /*0180*/  BRA.U !UP0, `(.L_x_23) ;  /* 0x0000000108187547 */ /* 0x000fea000b800000 */
[----:B------:R-:W0:Y:S01]  /*0190*/  LDCU UR5, c[0x0][0x398] ;  /* 0x00007300ff0577ac */ /* 0x000e220008000800 */
[----:B------:R-:W-:-:S05]  /*01a0*/  UMOV UR4, URZ ;  /* 0x000000ff00047c82 */ /* 0x000fca0008000000 */
.L_x_24:
[----:B0-----:R-:W-:Y:S02]  /*01b0*/  USHF.R.S32.HI UR5, URZ, 0x1, UR5 ;  /* 0x00000001ff057899 */ /* 0x001fe40008011405 */
[----:B------:R-:W-:Y:S02]  /*01c0*/  UIADD3 UR4, UPT, UPT, UR4, 0x1, URZ ;  /* 0x0000000104047890 */ /* 0x000fe4000fffe0ff */
[----:B------:R-:W-:-:S09]  /*01d0*/  UISETP.GT.U32.AND UP0, UPT, UR5, 0x1, UPT ;  /* 0x000000010500788c */ /* 0x000fd2000bf04070 */
[----:B------:R-:W-:Y:S05]  /*01e0*/  BRA.U UP0, `(.L_x_24) ;  /* 0xfffffffd00f07547 */ /* 0x000fea000b83ffff */
.L_x_23:
[----:B------:R-:W-:Y:S01]  /*01f0*/  SHF.L.U32 R10, R3, R4, RZ ;  /* 0x00000004030a7219 */ /* 0x000fe200000006ff */
[----:B------:R-:W-:-:S03]  /*0200*/  IMAD.MOV.U32 R7, RZ, RZ, -0x1 ;  /* 0xffffffffff077424 */ /* 0x000fc600078e00ff */
[----:B------:R-:W-:Y:S02]  /*0210*/  IABS R8, R10 ;  /* 0x0000000a00087213 */ /* 0x000fe40000000000 */
[----:B------:R-:W-:Y:S02]  /*0220*/  SHF.L.U32 R5, R7, R4, RZ ;  /* 0x0000000407057219 */ /* 0x000fe400000006ff */
[----:B------:R-:W0:Y:S03]  /*0230*/  I2F.RP R6, R8 ;  /* 0x0000000800067306 */ /* 0x000e260000209400 */
[----:B------:R-:W-:Y:S01]  /*0240*/  IMAD.IADD R5, R2, 0x1, R5 ;  /* 0x0000000102057824 */ /* 0x000fe200078e0205 */
[----:B------:R-:W-:-:S04]  /*0250*/  IABS R2, R10 ;  /* 0x0000000a00027213 */ /* 0x000fc80000000000 */
[----:B------:R-:W-:-:S04]  /*0260*/  LEA R5, R5, 0x1, 0x1 ;  /* 0x0000000105057811 */ /* 0x000fc800078e08ff */
[----:B------:R-:W-:Y:S01]  /*0270*/  SHF.L.U32 R5, R5, UR4, RZ ;  /* 0x0000000405057c19 */ /* 0x000fe200080006ff */
[----:B0-----:R-:W0:Y:S03]  /*0280*/  MUFU.RCP R6, R6 ;  /* 0x0000000600067308 */ /* 0x001e260000001000 */
[----:B------:R-:W-:Y:S02]  /*0290*/  IABS R4, R5 ;  /* 0x0000000500047213 */ /* 0x000fe40000000000 */
[----:B------:R-:W-:-:S04]  /*02a0*/  LOP3.LUT R5, R5, R10, RZ, 0x3c, !PT ;  /* 0x0000000a05057212 */ /* 0x000fc800078e3cff */
[----:B------:R-:W-:Y:S02]  /*02b0*/  ISETP.GE.AND P1, PT, R5, RZ, PT ;  /* 0x000000ff0500720c */ /* 0x000fe40003f26270 */
[----:B------:R-:W-:Y:S01]  /*02c0*/  SHF.L.U32 R5, R7, UR4, RZ ;  /* 0x0000000407057c19 */ /* 0x000fe200080006ff */
[----:B0-----:R-:W-:Y:S02]  /*02d0*/  VIADD R3, R6, 0xffffffe ;  /* 0x0ffffffe06037836 */ /* 0x001fe40000000000 */
[----:B------:R-:W-:Y:S02]  /*02e0*/  IMAD.MOV R6, RZ, RZ, -R2 ;  /* 0x000000ffff067224 */ /* 0x000fe400078e0a02 */
[----:B------:R-:W-:Y:S02]  /*02f0*/  IMAD.MOV.U32 R2, RZ, RZ, RZ ;  /* 0x000000ffff027224 */ /* 0x000fe400078e00ff */
[----:B------:R-:W0:Y:S02]  /*0300*/  F2I.FTZ.U32.TRUNC.NTZ R3, R3 ;  /* 0x0000000300037305 */ /* 0x000e24000021f000 */
[----:B0-----:R-:W-:-:S05]  /*0310*/  IADD3 R9, PT, PT, RZ, -R3, RZ ;  /* 0x80000003ff097210 */ /* 0x001fca0007ffe0ff */
[----:B------:R-:W-:-:S04]  /*0320*/  IMAD R9, R9, R8, RZ ;  /* 0x0000000809097224 */ /* 0x000fc800078e02ff */
[----:B------:R-:W-:-:S04]  /*0330*/  IMAD.HI.U32 R2, R3, R9, R2 ;  /* 0x0000000903027227 */ /* 0x000fc800078e0002 */
[----:B------:R-:W-:Y:S02]  /*0340*/  IMAD.MOV.U32 R3, RZ, RZ, R4 ;  /* 0x000000ffff037224 */ /* 0x000fe400078e0004 */
[----:B------:R-:W-:Y:S02]  /*0350*/  IMAD.MOV.U32 R4, RZ, RZ, R6 ;  /* 0x000000ffff047224 */ /* 0x000fe400078e0006 */
[----:B------:R-:W-:-:S04]  /*0360*/  IMAD.HI.U32 R2, R2, R3, RZ ;  /* 0x0000000302027227 */ /* 0x000fc800078e00ff */
[----:B------:R-:W-:-:S05]  /*0370*/  IMAD R3, R2, R4, R3 ;  /* 0x0000000402037224 */ /* 0x000fca00078e0203 */
[----:B------:R-:W-:-:S13]  /*0380*/  ISETP.GT.U32.AND P2, PT, R8, R3, PT ;  /* 0x000000030800720c */ /* 0x000fda0003f44070 */
[----:B------:R-:W-:Y:S01]  /*0390*/  @!P2 IMAD.IADD R3, R3, 0x1, -R8 ;  /* 0x000000010303a824 */ /* 0x000fe200078e0a08 */
[----:B------:R-:W-:Y:S02]  /*03a0*/  @!P2 IADD3 R2, PT, PT, R2, 0x1, RZ ;  /* 0x000000010202a810 */ /* 0x000fe40007ffe0ff */
[----:B------:R-:W-:Y:S02]  /*03b0*/  ISETP.NE.AND P2, PT, R10, RZ, PT ;  /* 0x000000ff0a00720c */ /* 0x000fe40003f45270 */
[----:B------:R-:W-:-:S13]  /*03c0*/  ISETP.GE.U32.AND P0, PT, R3, R8, PT ;  /* 0x000000080300720c */ /* 0x000fda0003f06070 */
[----:B------:R-:W-:-:S04]  /*03d0*/  @P0 VIADD R2, R2, 0x1 ;  /* 0x0000000102020836 */ /* 0x000fc80000000000 */
[----:B------:R-:W-:Y:S01]  /*03e0*/  @!P1 IMAD.MOV R2, RZ, RZ, -R2 ;  /* 0x000000ffff029224 */ /* 0x000fe200078e0a02 */
[----:B------:R-:W-:-:S04]  /*03f0*/  @!P2 LOP3.LUT R2, RZ, R10, RZ, 0x33, !PT ;  /* 0x0000000aff02a212 */ /* 0x000fc800078e33ff */
[C---:B------:R-:W-:Y:S02]  /*0400*/  LEA.HI R3, R2.reuse, R2, RZ, 0x1 ;  /* 0x0000000202037211 */ /* 0x040fe400078f08ff */
[----:B------:R-:W-:Y:S02]  /*0410*/  IADD3 R4, PT, PT, R2, UR6, R5 ;  /* 0x0000000602047c10 */ /* 0x000fe4000fffe005 */
[----:B------:R-:W-:-:S04]  /*0420*/  SHF.R.S32.HI R3, RZ, 0x1, R3 ;  /* 0x00000001ff037819 */ /* 0x000fc80000011403 */
[----:B------:R-:W-:-:S04]  /*0430*/  IADD3 R3, PT, PT, R4, 0x1, -R3 ;  /* 0x0000000104037810 */ /* 0x000fc80007ffe803 */
[----:B------:R-:W-:-:S04]  /*0440*/  VIMNMX R9, PT, PT, R2, R3, PT ;  /* 0x0000000302097248 */ /* 0x000fc80003fe0100 */
[----:B------:R-:W-:-:S13]  /*0450*/  ISETP.GT.AND P0, PT, R9, UR6, PT ;  /* 0x0000000609007c0c */ /* 0x000fda000bf04270 */
[----:B------:R-:W-:Y:S05]  /*0460*/  @P0 EXIT ;  /* 0x000000000000094d */ /* 0x000fea0003800000 */
[----:B------:R-:W0:Y:S01]  /*0470*/  LDC.64 R2, c[0x0][0x388] ;  /* 0x0000e200ff027b82 */ /* 0x000e220000000a00 */
[----:B------:R-:W1:Y:S07]  /*0480*/  LDCU.64 UR4, c[0x0][0x358] ;  /* 0x00006b00ff0477ac */ /* 0x000e6e0008000a00 */
[----:B------:R-:W2:Y:S08]  /*0490*/  LDC.64 R4, c[0x0][0x380] ;  /* 0x0000e000ff047b82 */ /* 0x000eb00000000a00 */
[----:B------:R-:W3:Y:S01]  /*04a0*/  LDC.64 R6, c[0x0][0x390] ;  /* 0x0000e400ff067b82 */ /* 0x000ee20000000a00 */
[----:B0-----:R-:W-:-:S06]  /*04b0*/  IMAD.WIDE R2, R9, 0x4, R2 ;  /* 0x0000000409027825 */ /* 0x001fcc00078e0202 */
[----:B-1----:R-:W4:Y:S01]  /*04c0*/  LDG.E R3, desc[UR4][R2.64+-0x4] ;  /* 0xfffffc0402037981 */ /* 0x002f22000c1e1900 */
[----:B--2---:R-:W-:-:S04]  /*04d0*/  IMAD.WIDE R4, R0, 0x28, R4 ;  /* 0x0000002800047825 */ /* 0x004fc800078e0204 */
[C---:B---3--:R-:W-:Y:S01]  /*04e0*/  IMAD.WIDE R6, R9.reuse, 0x4, R6 ;  /* 0x0000000409067825 */ /* 0x048fe200078e0206 */
[----:B----4-:R0:W-:Y:S04]  /*04f0*/  STG.E desc[UR4][R4.64], R3 ;  /* 0x0000000304007986 */ /* 0x0101e8000c101904 */
[----:B------:R-:W2:Y:S01]  /*0500*/  LDG.E R11, desc[UR4][R6.64+-0x4] ;  /* 0xfffffc04060b7981 */ /* 0x000ea2000c1e1900 */
[----:B------:R-:W-:-:S03]  /*0510*/  ISETP.GE.AND P0, PT, R9, UR6, PT ;  /* 0x0000000609007c0c */ /* 0x000fc6000bf06270 */
[----:B--2---:R0:W-:Y:S10]  /*0520*/  STG.E desc[UR4][R4.64+0x4], R11 ;  /* 0x0000040b04007986 */ /* 0x0041f4000c101904 */
[----:B------:R-:W-:Y:S05]  /*0530*/  @P0 BRA `(.L_x_25) ;  /* 0x0000000000100947 */ /* 0x000fea0003800000 */
[----:B------:R-:W0:Y:S02]  /*0540*/  LDG.E R6, desc[UR4][R6.64] ;  /* 0x0000000406067981 */ /* 0x000e24000c1e1900 */
[----:B0-----:R-:W-:-:S05]  /*0550*/  IMAD.IADD R3, R6, 0x1, -R11 ;  /* 0x0000000106037824 */ /* 0x001fca00078e0a0b */
[----:B------:R-:W-:Y:S01]  /*0560*/  STG.E desc[UR4][R4.64+0x8], R3 ;  /* 0x0000080304007986 */ /* 0x000fe2000c101904 */
[----:B------:R-:W-:Y:S05]  /*0570*/  EXIT ;  /* 0x000000000000794d */ /* 0x000fea0003800000 */
.L_x_25:
[----:B------:R-:W0:Y:S02]  /*0580*/  LDCU UR6, c[0x0][0x39c] ;  /* 0x00007380ff0677ac */ /* 0x000e240008000800 */
[----:B0-----:R-:W-:-:S05]  /*0590*/  IADD3 R3, PT, PT, -R11, UR6, RZ ;  /* 0x000000060b037c10 */ /* 0x001fca000fffe1ff */
[----:B------:R-:W-:Y:S01]  /*05a0*/  STG.E desc[UR4][R4.64+0x8], R3 ;  /* 0x0000080304007986 */ /* 0x000fe2000c101904 */
[----:B------:R-:W-:Y:S05]  /*05b0*/  EXIT ;  /* 0x000000000000794d */ /* 0x000fea0003800000 */
.L_x_26:
        /* <DEDUP_REMOVED lines=12> */
.L_x_32:


//--------------------- .text._Z20buildEmptyBinaryTreeP10RBTreeNodei --------------------------
	.section	.text._Z20buildEmptyBinaryTreeP10RBTreeNodei,"ax",@progbits
	.align	128
        .global         _Z20buildEmptyBinaryTreeP10RBTreeNodei
        .type           _Z20buildEmptyBinaryTreeP10RBTreeNodei,@function
        .size           _Z20buildEmptyBinaryTreeP10RBTreeNodei,(.L_x_33 - _Z20buildEmptyBinaryTreeP10RBTreeNodei)
        .other          _Z20buildEmptyBinaryTreeP10RBTreeNodei,@"STO_CUDA_ENTRY STV_DEFAULT"
_Z20buildEmptyBinaryTreeP10RBTreeNodei:
.text._Z20buildEmptyBinaryTreeP10RBTreeNodei:
        /* <DEDUP_REMOVED lines=9> */
[C---:B------:R-:W-:Y:S01]  /*0090*/  IMAD.SHL.U32 R7, R11.reuse, 0x2, RZ ;  /* 0x000000020b077824 */ /* 0x040fe200078e00ff */
[----:B------:R-:W-:Y:S01]  /*00a0*/  ISETP.NE.AND P2, PT, R11, RZ, PT ;  /* 0x000000ff0b00720c */ /* 0x000fe20003f45270 */
[----:B------:R-:W1:Y:S01]  /*00b0*/  LDCU.64 UR4, c[0x0][0x358] ;  /* 0x00006b00ff0477ac */ /* 0x000e620008000a00 */
[----:B------:R-:W-:Y:S02]  /*00c0*/  IMAD.MOV.U32 R12, RZ, RZ, RZ ;  /* 0x000000ffff0c7224 */ /* 0x000fe400078e00ff */
[----:B------:R-:W-:Y:S02]  /*00d0*/  HFMA2 R17, -RZ, RZ, 0, 0 ;  /* 0x00000000ff117431 */ /* 0x000fe400000001ff */
[C---:B------:R-:W-:Y:S01]  /*00e0*/  VIADD R0, R7.reuse, 0x1 ;  /* 0x0000000107007836 */ /* 0x040fe20000000000 */
[----:B------:R-:W-:Y:S01]  /*00f0*/  IADD3 R4, PT, PT, R7, 0x2, RZ ;  /* 0x0000000207047810 */ /* 0x000fe20007ffe0ff */
[----:B------:R-:W-:Y:S01]  /*0100*/  IMAD.MOV.U32 R10, RZ, RZ, RZ ;  /* 0x000000ffff0a7224 */ /* 0x000fe200078e00ff */
[----:B------:R-:W-:-:S02]  /*0110*/  CS2R R8, SRZ ;  /* 0x0000000000087805 */ /* 0x000fc4000001ff00 */
[----:B------:R-:W-:Y:S02]  /*0120*/  MOV R15, RZ ;  /* 0x000000ff000f7202 */ /* 0x000fe40000000f00 */
[----:B------:R-:W-:Y:S02]  /*0130*/  ISETP.GE.AND P0, PT, R0, UR6, PT ;  /* 0x0000000600007c0c */ /* 0x000fe4000bf06270 */
[----:B------:R-:W-:Y:S01]  /*0140*/  ISETP.GE.AND P1, PT, R4, UR6, PT ;  /* 0x0000000604007c0c */ /* 0x000fe2000bf26270 */
[----:B------:R-:W-:-:S05]  /*0150*/  @P2 VIADD R0, R11, 0xffffffff ;  /* 0xffffffff0b002836 */ /* 0x000fca0000000000 */
[----:B------:R-:W-:Y:S01]  /*0160*/  @P2 LEA.HI R0, R0, R0, RZ, 0x1 ;  /* 0x0000000000002211 */ /* 0x000fe200078f08ff */
[----:B0-----:R-:W-:-:S03]  /*0170*/  IMAD.WIDE R6, R7, 0x28, R2 ;  /* 0x0000002807067825 */ /* 0x001fc600078e0202 */
[----:B------:R-:W-:Y:S01]  /*0180*/  @P2 SHF.R.S32.HI R13, RZ, 0x1, R0 ;  /* 0x00000001ff0d2819 */ /* 0x000fe20000011400 */
[--C-:B------:R-:W-:Y:S01]  /*0190*/  IMAD.WIDE R4, R11, 0x28, R2.reuse ;  /* 0x000000280b047825 */ /* 0x100fe200078e0202 */
[C---:B------:R-:W-:Y:S02]  /*01a0*/  @!P0 IADD3 R12, P3, PT, R6.reuse, 0x28, RZ ;  /* 0x00000028060c8810 */ /* 0x040fe40007f7e0ff */
[----:B------:R-:W-:Y:S01]  /*01b0*/  @!P1 IADD3 R10, P4, PT, R6, 0x50, RZ ;  /* 0x00000050060a9810 */ /* 0x000fe20007f9e0ff */
[----:B------:R-:W-:Y:S01]  /*01c0*/  @P2 IMAD.WIDE R8, R13, 0x28, R2 ;  /* 0x000000280d082825 */ /* 0x000fe200078e0202 */
[----:B-1----:R-:W-:Y:S02]  /*01d0*/  STG.E desc[UR4][R4.64], R11 ;  /* 0x0000000b04007986 */ /* 0x002fe4000c101904 */
[----:B------:R-:W-:Y:S01]  /*01e0*/  @!P1 IADD3.X R15, PT, PT, RZ, R7, RZ, P4, !PT ;  /* 0x00000007ff0f9210 */ /* 0x000fe200027fe4ff */
[----:B------:R-:W-:Y:S01]  /*01f0*/  @!P0 IMAD.X R17, RZ, RZ, R7, P3 ;  /* 0x000000ffff118224 */ /* 0x000fe200018e0607 */
[----:B------:R-:W-:Y:S01]  /*0200*/  STG.E.64 desc[UR4][R4.64+0x20], R8 ;  /* 0x0000200804007986 */ /* 0x000fe2000c101b04 */
[----:B------:R-:W-:-:S03]  /*0210*/  IMAD.MOV.U32 R2, RZ, RZ, R12 ;  /* 0x000000ffff027224 */ /* 0x000fc600078e000c */
[----:B------:R-:W-:-:S05]  /*0220*/  MOV R3, R17 ;  /* 0x0000001100037202 */ /* 0x000fca0000000f00 */
[----:B------:R0:W-:Y:S02]  /*0230*/  STG.E.64 desc[UR4][R4.64+0x10], R2 ;  /* 0x0000100204007986 */ /* 0x0001e4000c101b04 */
[----:B0-----:R-:W-:Y:S01]  /*0240*/  IMAD.MOV.U32 R2, RZ, RZ, R10 ;  /* 0x000000ffff027224 */ /* 0x001fe200078e000a */
[----:B------:R-:W-:-:S05]  /*0250*/  MOV R3, R15 ;  /* 0x0000000f00037202 */ /* 0x000fca0000000f00 */
[----:B------:R-:W-:Y:S01]  /*0260*/  STG.E.64 desc[UR4][R4.64+0x18], R2 ;  /* 0x0000180204007986 */ /* 0x000fe2000c101b04 */
[----:B------:R-:W-:Y:S05]  /*0270*/  EXIT ;  /* 0x000000000000794d */ /* 0x000fea0003800000 */
.L_x_27:
        /* <DEDUP_REMOVED lines=16> */
.L_x_33:


//--------------------- .nv.global.init           --------------------------
	.section	.nv.global.init,"aw",@progbits
.nv.global.init:
	.type		$str$1,@object
	.size		$str$1,($str - $str$1)
$str$1:
        /*0000*/ 	.byte	0x52, 0x65, 0x64, 0x00
	.type		$str,@object
	.size		$str,($str$3 - $str)
$str:
        /*0004*/ 	.byte	0x42, 0x6c, 0x61, 0x63, 0x6b, 0x00
	.type		$str$3,@object
	.size		$str$3,($str$2 - $str$3)
$str$3:
        /*000a*/ 	.byte	0x4e, 0x6f, 0x64, 0x65, 0x20, 0x25, 0x64, 0x3a, 0x20, 0x4e, 0x6f, 0x74, 0x20, 0x46, 0x6f, 0x75
        /*001a*/ 	.byte	0x6e, 0x64, 0x0a, 0x00
	.type		$str$2,@object
	.size		$str$2,(.L_2 - $str$2)
$str$2:
        /*001e*/ 	.byte	0x4e, 0x6f, 0x64, 0x65, 0x20, 0x25, 0x64, 0x3a, 0x20, 0x49, 0x6e, 0x64, 0x65, 0x78, 0x20, 0x3d
        /*002e*/ 	.byte	0x20, 0x25, 0x64, 0x2c, 0x20, 0x56, 0x61, 0x6c, 0x75, 0x65, 0x20, 0x3d, 0x20, 0x25, 0x64, 0x2c
        /*003e*/ 	.byte	0x20, 0x4c, 0x65, 0x6e, 0x67, 0x74, 0x68, 0x20, 0x3d, 0x20, 0x25, 0x64, 0x2c, 0x20, 0x43, 0x6f
        /*004e*/ 	.byte	0x6c, 0x6f, 0x72, 0x20, 0x3d, 0x20, 0x25, 0x73, 0x0a, 0x00
.L_2:


//--------------------- .nv.shared.reserved.0     --------------------------
	.section	.nv.shared.reserved.0,"aw",@nobits
	.weak		__nv_reservedSMEM_offset_0_alias
	.size		__nv_reservedSMEM_offset_0_alias, 0, 64
	.other		__nv_reservedSMEM_offset_0_alias,@"STO_CUDA_RESERVED_SHARED STV_DEFAULT"
__nv_reservedSMEM_offset_0_alias:
	.zero		0
	.zero		64


//--------------------- .nv.constant0._Z10insertNodeP10RBTreeNodePiS1_S1_i --------------------------
	.section	.nv.constant0._Z10insertNodeP10RBTreeNodePiS1_S1_i,"a",@progbits
	.sectionflags	@""
	.align	4
.nv.constant0._Z10insertNodeP10RBTreeNodePiS1_S1_i:
	.zero		932


//--------------------- .nv.constant0._Z8findNodeP10RBTreeNodePii --------------------------
	.section	.nv.constant0._Z8findNodeP10RBTreeNodePii,"a",@progbits
	.sectionflags	@""
	.align	4
.nv.constant0._Z8findNodeP10RBTreeNodePii:
	.zero		916


//--------------------- .nv.constant0._Z13printEachNodeP10RBTreeNodei --------------------------
	.section	.nv.constant0._Z13printEachNodeP10RBTreeNodei,"a",@progbits
	.sectionflags	@""
	.align	4
.nv.constant0._Z13printEachNodeP10RBTreeNodei:
	.zero		908


//--------------------- .nv.constant0._Z10colorNodesP10RBTreeNodei --------------------------
	.section	.nv.constant0._Z10colorNodesP10RBTreeNodei,"a",@progbits
	.sectionflags	@""
	.align	4
.nv.constant0._Z10colorNodesP10RBTreeNodei:
	.zero		908


//--------------------- .nv.constant0._Z19storeItemsIntoNodesP10RBTreeNodePiS1_ii --------------------------
	.section	.nv.constant0._Z19storeItemsIntoNodesP10RBTreeNodePiS1_ii,"a",@progbits
	.sectionflags	@""
	.align	4
.nv.constant0._Z19storeItemsIntoNodesP10RBTreeNodePiS1_ii:
	.zero		928


//--------------------- .nv.constant0._Z20buildEmptyBinaryTreeP10RBTreeNodei --------------------------
	.section	.nv.constant0._Z20buildEmptyBinaryTreeP10RBTreeNodei,"a",@progbits
	.sectionflags	@""
	.align	4
.nv.constant0._Z20buildEmptyBinaryTreeP10RBTreeNodei:
	.zero		908


//--------------------- SYMBOLS --------------------------

	.type		.nv.reservedSmem.offset0,@object
	.size		.nv.reservedSmem.offset0,0x4
	.type		vprintf,@function
